//
// Generated by NVIDIA NVVM Compiler
//
// Compiler Build ID: CL-36424714
// Cuda compilation tools, release 13.0, V13.0.88
// Based on NVVM 20.0.0
//

.version 9.0
.target sm_100
.address_size 64

	// .globl	chunked_attention_f32
// _ZZ21chunked_attention_f32E7s_query has been demoted
// _ZZ21chunked_attention_f32E8s_scores has been demoted
// _ZZ21chunked_attention_f32E5s_max has been demoted
// _ZZ21chunked_attention_f32E5s_sum has been demoted
// _ZZ21chunked_attention_f16E7s_query has been demoted
// _ZZ21chunked_attention_f16E8s_scores has been demoted
// _ZZ21chunked_attention_f16E5s_max has been demoted
// _ZZ21chunked_attention_f16E5s_sum has been demoted
// _ZZ16merge_chunks_f32E5s_lse has been demoted
// _ZZ16merge_chunks_f32E9s_max_lse has been demoted
// _ZZ16merge_chunks_f32E9s_sum_exp has been demoted
// _ZZ16merge_chunks_f16E5s_lse has been demoted
// _ZZ16merge_chunks_f16E9s_max_lse has been demoted
// _ZZ16merge_chunks_f16E9s_sum_exp has been demoted
// _ZZ19pod_attention_splitE15s_prefill_count has been demoted
// _ZZ19pod_attention_splitE14s_decode_count has been demoted

.visible .entry chunked_attention_f32(
	.param .u64 .ptr .align 1 chunked_attention_f32_param_0,
	.param .u64 .ptr .align 1 chunked_attention_f32_param_1,
	.param .u64 .ptr .align 1 chunked_attention_f32_param_2,
	.param .u64 .ptr .align 1 chunked_attention_f32_param_3,
	.param .u64 .ptr .align 1 chunked_attention_f32_param_4,
	.param .align 4 .b8 chunked_attention_f32_param_5[32]
)
{
	.reg .pred 	%p<37>;
	.reg .b32 	%r<237>;
	.reg .b32 	%f<250>;
	.reg .b64 	%rd<110>;
	// demoted variable
	.shared .align 4 .b8 _ZZ21chunked_attention_f32E7s_query[512];
	// demoted variable
	.shared .align 4 .b8 _ZZ21chunked_attention_f32E8s_scores[1024];
	// demoted variable
	.shared .align 4 .f32 _ZZ21chunked_attention_f32E5s_max;
	// demoted variable
	.shared .align 4 .f32 _ZZ21chunked_attention_f32E5s_sum;
	ld.param.f32 	%f34, [chunked_attention_f32_param_5+24];
	ld.param.u32 	%r79, [chunked_attention_f32_param_5+16];
	ld.param.u32 	%r78, [chunked_attention_f32_param_5+12];
	ld.param.u32 	%r77, [chunked_attention_f32_param_5+8];
	ld.param.u64 	%rd3, [chunked_attention_f32_param_0];
	ld.param.u32 	%r80, [chunked_attention_f32_param_5+20];
	ld.param.u32 	%r76, [chunked_attention_f32_param_5+4];
	ld.param.u32 	%r75, [chunked_attention_f32_param_5];
	ld.param.u64 	%rd6, [chunked_attention_f32_param_1];
	ld.param.u64 	%rd7, [chunked_attention_f32_param_2];
	ld.param.u64 	%rd5, [chunked_attention_f32_param_4];
	cvta.to.global.u64 	%rd1, %rd6;
	cvta.to.global.u64 	%rd2, %rd7;
	mov.u32 	%r5, %ctaid.x;
	mov.u32 	%r6, %ctaid.y;
	mov.u32 	%r7, %ctaid.z;
	mov.u32 	%r8, %tid.x;
	setp.ge.u32 	%p1, %r5, %r75;
	setp.ge.u32 	%p2, %r6, %r76;
	or.pred  	%p3, %p1, %p2;
	setp.ge.u32 	%p4, %r7, %r80;
	or.pred  	%p5, %p4, %p3;
	@%p5 bra 	$L__BB0_43;
	mul.lo.s32 	%r9, %r79, %r7;
	add.s32 	%r82, %r9, %r79;
	min.u32 	%r10, %r82, %r78;
	setp.ge.u32 	%p6, %r8, %r77;
	@%p6 bra 	$L__BB0_3;
	mad.lo.s32 	%r83, %r76, %r5, %r6;
	mad.lo.s32 	%r84, %r83, %r77, %r8;
	cvta.to.global.u64 	%rd8, %rd3;
	mul.wide.u32 	%rd9, %r84, 4;
	add.s64 	%rd10, %rd8, %rd9;
	ld.global.nc.f32 	%f35, [%rd10];
	shl.b32 	%r85, %r8, 2;
	mov.u32 	%r86, _ZZ21chunked_attention_f32E7s_query;
	add.s32 	%r87, %r86, %r85;
	st.shared.f32 	[%r87], %f35;
$L__BB0_3:
	bar.sync 	0;
	setp.ne.s32 	%p7, %r8, 0;
	@%p7 bra 	$L__BB0_5;
	mov.b32 	%r88, -8388608;
	st.shared.u32 	[_ZZ21chunked_attention_f32E5s_max], %r88;
	mov.b32 	%r89, 0;
	st.shared.u32 	[_ZZ21chunked_attention_f32E5s_sum], %r89;
$L__BB0_5:
	bar.sync 	0;
	add.s32 	%r222, %r9, %r8;
	setp.ge.u32 	%p8, %r222, %r10;
	@%p8 bra 	$L__BB0_24;
	setp.ne.s32 	%p9, %r77, 0;
	mov.u32 	%r12, %ntid.x;
	@%p9 bra 	$L__BB0_9;
	mul.f32 	%f2, %f34, 0f00000000;
	mov.b32 	%r13, %f2;
	mov.u32 	%r145, _ZZ21chunked_attention_f32E8s_scores;
	mov.u32 	%r216, %r222;
$L__BB0_8:
	sub.s32 	%r143, %r216, %r9;
	shl.b32 	%r144, %r143, 2;
	add.s32 	%r146, %r145, %r144;
	st.shared.f32 	[%r146], %f2;
	atom.shared.max.s32 	%r147, [_ZZ21chunked_attention_f32E5s_max], %r13;
	add.s32 	%r216, %r216, %r12;
	setp.lt.u32 	%p20, %r216, %r10;
	@%p20 bra 	$L__BB0_8;
	bra.uni 	$L__BB0_24;
$L__BB0_9:
	and.b32  	%r16, %r77, 15;
	and.b32  	%r17, %r77, 7;
	and.b32  	%r18, %r77, 3;
	mov.u32 	%r217, %r222;
$L__BB0_10:
	setp.lt.u32 	%p10, %r77, 16;
	mad.lo.s32 	%r91, %r78, %r5, %r217;
	mad.lo.s32 	%r92, %r91, %r76, %r6;
	mul.lo.s32 	%r20, %r92, %r77;
	mov.f32 	%f239, 0f00000000;
	mov.b32 	%r220, 0;
	@%p10 bra 	$L__BB0_13;
	mov.f32 	%f239, 0f00000000;
	mov.b32 	%r218, 0;
$L__BB0_12:
	.pragma "nounroll";
	shl.b32 	%r94, %r218, 2;
	mov.u32 	%r95, _ZZ21chunked_attention_f32E7s_query;
	add.s32 	%r96, %r95, %r94;
	ld.shared.f32 	%f39, [%r96];
	add.s32 	%r97, %r218, %r20;
	mul.wide.u32 	%rd11, %r97, 4;
	add.s64 	%rd12, %rd1, %rd11;
	ld.global.nc.f32 	%f40, [%rd12];
	fma.rn.f32 	%f41, %f39, %f40, %f239;
	ld.shared.f32 	%f42, [%r96+4];
	add.s32 	%r98, %r97, 1;
	mul.wide.u32 	%rd13, %r98, 4;
	add.s64 	%rd14, %rd1, %rd13;
	ld.global.nc.f32 	%f43, [%rd14];
	fma.rn.f32 	%f44, %f42, %f43, %f41;
	ld.shared.f32 	%f45, [%r96+8];
	add.s32 	%r99, %r97, 2;
	mul.wide.u32 	%rd15, %r99, 4;
	add.s64 	%rd16, %rd1, %rd15;
	ld.global.nc.f32 	%f46, [%rd16];
	fma.rn.f32 	%f47, %f45, %f46, %f44;
	ld.shared.f32 	%f48, [%r96+12];
	add.s32 	%r100, %r97, 3;
	mul.wide.u32 	%rd17, %r100, 4;
	add.s64 	%rd18, %rd1, %rd17;
	ld.global.nc.f32 	%f49, [%rd18];
	fma.rn.f32 	%f50, %f48, %f49, %f47;
	ld.shared.f32 	%f51, [%r96+16];
	add.s32 	%r101, %r97, 4;
	mul.wide.u32 	%rd19, %r101, 4;
	add.s64 	%rd20, %rd1, %rd19;
	ld.global.nc.f32 	%f52, [%rd20];
	fma.rn.f32 	%f53, %f51, %f52, %f50;
	ld.shared.f32 	%f54, [%r96+20];
	add.s32 	%r102, %r97, 5;
	mul.wide.u32 	%rd21, %r102, 4;
	add.s64 	%rd22, %rd1, %rd21;
	ld.global.nc.f32 	%f55, [%rd22];
	fma.rn.f32 	%f56, %f54, %f55, %f53;
	ld.shared.f32 	%f57, [%r96+24];
	add.s32 	%r103, %r97, 6;
	mul.wide.u32 	%rd23, %r103, 4;
	add.s64 	%rd24, %rd1, %rd23;
	ld.global.nc.f32 	%f58, [%rd24];
	fma.rn.f32 	%f59, %f57, %f58, %f56;
	ld.shared.f32 	%f60, [%r96+28];
	add.s32 	%r104, %r97, 7;
	mul.wide.u32 	%rd25, %r104, 4;
	add.s64 	%rd26, %rd1, %rd25;
	ld.global.nc.f32 	%f61, [%rd26];
	fma.rn.f32 	%f62, %f60, %f61, %f59;
	ld.shared.f32 	%f63, [%r96+32];
	add.s32 	%r105, %r97, 8;
	mul.wide.u32 	%rd27, %r105, 4;
	add.s64 	%rd28, %rd1, %rd27;
	ld.global.nc.f32 	%f64, [%rd28];
	fma.rn.f32 	%f65, %f63, %f64, %f62;
	ld.shared.f32 	%f66, [%r96+36];
	add.s32 	%r106, %r97, 9;
	mul.wide.u32 	%rd29, %r106, 4;
	add.s64 	%rd30, %rd1, %rd29;
	ld.global.nc.f32 	%f67, [%rd30];
	fma.rn.f32 	%f68, %f66, %f67, %f65;
	ld.shared.f32 	%f69, [%r96+40];
	add.s32 	%r107, %r97, 10;
	mul.wide.u32 	%rd31, %r107, 4;
	add.s64 	%rd32, %rd1, %rd31;
	ld.global.nc.f32 	%f70, [%rd32];
	fma.rn.f32 	%f71, %f69, %f70, %f68;
	ld.shared.f32 	%f72, [%r96+44];
	add.s32 	%r108, %r97, 11;
	mul.wide.u32 	%rd33, %r108, 4;
	add.s64 	%rd34, %rd1, %rd33;
	ld.global.nc.f32 	%f73, [%rd34];
	fma.rn.f32 	%f74, %f72, %f73, %f71;
	ld.shared.f32 	%f75, [%r96+48];
	add.s32 	%r109, %r97, 12;
	mul.wide.u32 	%rd35, %r109, 4;
	add.s64 	%rd36, %rd1, %rd35;
	ld.global.nc.f32 	%f76, [%rd36];
	fma.rn.f32 	%f77, %f75, %f76, %f74;
	ld.shared.f32 	%f78, [%r96+52];
	add.s32 	%r110, %r97, 13;
	mul.wide.u32 	%rd37, %r110, 4;
	add.s64 	%rd38, %rd1, %rd37;
	ld.global.nc.f32 	%f79, [%rd38];
	fma.rn.f32 	%f80, %f78, %f79, %f77;
	ld.shared.f32 	%f81, [%r96+56];
	add.s32 	%r111, %r97, 14;
	mul.wide.u32 	%rd39, %r111, 4;
	add.s64 	%rd40, %rd1, %rd39;
	ld.global.nc.f32 	%f82, [%rd40];
	fma.rn.f32 	%f83, %f81, %f82, %f80;
	ld.shared.f32 	%f84, [%r96+60];
	add.s32 	%r112, %r97, 15;
	mul.wide.u32 	%rd41, %r112, 4;
	add.s64 	%rd42, %rd1, %rd41;
	ld.global.nc.f32 	%f85, [%rd42];
	fma.rn.f32 	%f239, %f84, %f85, %f83;
	add.s32 	%r218, %r218, 16;
	and.b32  	%r220, %r77, -16;
	setp.ne.s32 	%p11, %r218, %r220;
	@%p11 bra 	$L__BB0_12;
$L__BB0_13:
	setp.eq.s32 	%p12, %r16, 0;
	@%p12 bra 	$L__BB0_23;
	add.s32 	%r113, %r16, -1;
	setp.lt.u32 	%p13, %r113, 7;
	@%p13 bra 	$L__BB0_16;
	shl.b32 	%r114, %r220, 2;
	mov.u32 	%r115, _ZZ21chunked_attention_f32E7s_query;
	add.s32 	%r116, %r115, %r114;
	ld.shared.f32 	%f87, [%r116];
	add.s32 	%r117, %r220, %r20;
	mul.wide.u32 	%rd43, %r117, 4;
	add.s64 	%rd44, %rd1, %rd43;
	ld.global.nc.f32 	%f88, [%rd44];
	fma.rn.f32 	%f89, %f87, %f88, %f239;
	ld.shared.f32 	%f90, [%r116+4];
	add.s32 	%r118, %r117, 1;
	mul.wide.u32 	%rd45, %r118, 4;
	add.s64 	%rd46, %rd1, %rd45;
	ld.global.nc.f32 	%f91, [%rd46];
	fma.rn.f32 	%f92, %f90, %f91, %f89;
	ld.shared.f32 	%f93, [%r116+8];
	add.s32 	%r119, %r117, 2;
	mul.wide.u32 	%rd47, %r119, 4;
	add.s64 	%rd48, %rd1, %rd47;
	ld.global.nc.f32 	%f94, [%rd48];
	fma.rn.f32 	%f95, %f93, %f94, %f92;
	ld.shared.f32 	%f96, [%r116+12];
	add.s32 	%r120, %r117, 3;
	mul.wide.u32 	%rd49, %r120, 4;
	add.s64 	%rd50, %rd1, %rd49;
	ld.global.nc.f32 	%f97, [%rd50];
	fma.rn.f32 	%f98, %f96, %f97, %f95;
	ld.shared.f32 	%f99, [%r116+16];
	add.s32 	%r121, %r117, 4;
	mul.wide.u32 	%rd51, %r121, 4;
	add.s64 	%rd52, %rd1, %rd51;
	ld.global.nc.f32 	%f100, [%rd52];
	fma.rn.f32 	%f101, %f99, %f100, %f98;
	ld.shared.f32 	%f102, [%r116+20];
	add.s32 	%r122, %r117, 5;
	mul.wide.u32 	%rd53, %r122, 4;
	add.s64 	%rd54, %rd1, %rd53;
	ld.global.nc.f32 	%f103, [%rd54];
	fma.rn.f32 	%f104, %f102, %f103, %f101;
	ld.shared.f32 	%f105, [%r116+24];
	add.s32 	%r123, %r117, 6;
	mul.wide.u32 	%rd55, %r123, 4;
	add.s64 	%rd56, %rd1, %rd55;
	ld.global.nc.f32 	%f106, [%rd56];
	fma.rn.f32 	%f107, %f105, %f106, %f104;
	ld.shared.f32 	%f108, [%r116+28];
	add.s32 	%r124, %r117, 7;
	mul.wide.u32 	%rd57, %r124, 4;
	add.s64 	%rd58, %rd1, %rd57;
	ld.global.nc.f32 	%f109, [%rd58];
	fma.rn.f32 	%f239, %f108, %f109, %f107;
	add.s32 	%r220, %r220, 8;
$L__BB0_16:
	setp.eq.s32 	%p14, %r17, 0;
	@%p14 bra 	$L__BB0_23;
	add.s32 	%r125, %r17, -1;
	setp.lt.u32 	%p15, %r125, 3;
	@%p15 bra 	$L__BB0_19;
	shl.b32 	%r126, %r220, 2;
	mov.u32 	%r127, _ZZ21chunked_attention_f32E7s_query;
	add.s32 	%r128, %r127, %r126;
	ld.shared.f32 	%f111, [%r128];
	add.s32 	%r129, %r220, %r20;
	mul.wide.u32 	%rd59, %r129, 4;
	add.s64 	%rd60, %rd1, %rd59;
	ld.global.nc.f32 	%f112, [%rd60];
	fma.rn.f32 	%f113, %f111, %f112, %f239;
	ld.shared.f32 	%f114, [%r128+4];
	add.s32 	%r130, %r129, 1;
	mul.wide.u32 	%rd61, %r130, 4;
	add.s64 	%rd62, %rd1, %rd61;
	ld.global.nc.f32 	%f115, [%rd62];
	fma.rn.f32 	%f116, %f114, %f115, %f113;
	ld.shared.f32 	%f117, [%r128+8];
	add.s32 	%r131, %r129, 2;
	mul.wide.u32 	%rd63, %r131, 4;
	add.s64 	%rd64, %rd1, %rd63;
	ld.global.nc.f32 	%f118, [%rd64];
	fma.rn.f32 	%f119, %f117, %f118, %f116;
	ld.shared.f32 	%f120, [%r128+12];
	add.s32 	%r132, %r129, 3;
	mul.wide.u32 	%rd65, %r132, 4;
	add.s64 	%rd66, %rd1, %rd65;
	ld.global.nc.f32 	%f121, [%rd66];
	fma.rn.f32 	%f239, %f120, %f121, %f119;
	add.s32 	%r220, %r220, 4;
$L__BB0_19:
	setp.eq.s32 	%p16, %r18, 0;
	@%p16 bra 	$L__BB0_23;
	setp.eq.s32 	%p17, %r18, 1;
	shl.b32 	%r133, %r220, 2;
	mov.u32 	%r134, _ZZ21chunked_attention_f32E7s_query;
	add.s32 	%r29, %r134, %r133;
	ld.shared.f32 	%f122, [%r29];
	add.s32 	%r30, %r220, %r20;
	mul.wide.u32 	%rd67, %r30, 4;
	add.s64 	%rd68, %rd1, %rd67;
	ld.global.nc.f32 	%f123, [%rd68];
	fma.rn.f32 	%f239, %f122, %f123, %f239;
	@%p17 bra 	$L__BB0_23;
	setp.eq.s32 	%p18, %r18, 2;
	ld.shared.f32 	%f124, [%r29+4];
	add.s32 	%r135, %r30, 1;
	mul.wide.u32 	%rd69, %r135, 4;
	add.s64 	%rd70, %rd1, %rd69;
	ld.global.nc.f32 	%f125, [%rd70];
	fma.rn.f32 	%f239, %f124, %f125, %f239;
	@%p18 bra 	$L__BB0_23;
	ld.shared.f32 	%f126, [%r29+8];
	add.s32 	%r136, %r30, 2;
	mul.wide.u32 	%rd71, %r136, 4;
	add.s64 	%rd72, %rd1, %rd71;
	ld.global.nc.f32 	%f127, [%rd72];
	fma.rn.f32 	%f239, %f126, %f127, %f239;
$L__BB0_23:
	mul.f32 	%f128, %f34, %f239;
	sub.s32 	%r137, %r217, %r9;
	shl.b32 	%r138, %r137, 2;
	mov.u32 	%r139, _ZZ21chunked_attention_f32E8s_scores;
	add.s32 	%r140, %r139, %r138;
	st.shared.f32 	[%r140], %f128;
	mov.b32 	%r141, %f128;
	atom.shared.max.s32 	%r142, [_ZZ21chunked_attention_f32E5s_max], %r141;
	add.s32 	%r217, %r217, %r12;
	setp.lt.u32 	%p19, %r217, %r10;
	@%p19 bra 	$L__BB0_10;
$L__BB0_24:
	setp.ge.u32 	%p21, %r222, %r10;
	bar.sync 	0;
	mov.f32 	%f241, 0f00000000;
	@%p21 bra 	$L__BB0_27;
	ld.shared.f32 	%f17, [_ZZ21chunked_attention_f32E5s_max];
	mov.f32 	%f241, 0f00000000;
	mov.u32 	%r32, %ntid.x;
	mov.u32 	%r150, _ZZ21chunked_attention_f32E8s_scores;
$L__BB0_26:
	sub.s32 	%r148, %r222, %r9;
	shl.b32 	%r149, %r148, 2;
	add.s32 	%r151, %r150, %r149;
	ld.shared.f32 	%f131, [%r151];
	sub.f32 	%f132, %f131, %f17;
	fma.rn.f32 	%f133, %f132, 0f3BBB989D, 0f3F000000;
	cvt.sat.f32.f32 	%f134, %f133;
	mov.f32 	%f135, 0f4B400001;
	mov.f32 	%f136, 0f437C0000;
	fma.rm.f32 	%f137, %f134, %f136, %f135;
	add.f32 	%f138, %f137, 0fCB40007F;
	neg.f32 	%f139, %f138;
	fma.rn.f32 	%f140, %f132, 0f3FB8AA3B, %f139;
	fma.rn.f32 	%f141, %f132, 0f32A57060, %f140;
	mov.b32 	%r152, %f137;
	shl.b32 	%r153, %r152, 23;
	mov.b32 	%f142, %r153;
	ex2.approx.ftz.f32 	%f143, %f141;
	mul.f32 	%f144, %f143, %f142;
	st.shared.f32 	[%r151], %f144;
	add.f32 	%f241, %f241, %f144;
	add.s32 	%r222, %r222, %r32;
	setp.lt.u32 	%p22, %r222, %r10;
	@%p22 bra 	$L__BB0_26;
$L__BB0_27:
	setp.ge.u32 	%p23, %r8, %r77;
	atom.shared.add.f32 	%f145, [_ZZ21chunked_attention_f32E5s_sum], %f241;
	bar.sync 	0;
	@%p23 bra 	$L__BB0_41;
	setp.ge.u32 	%p24, %r9, %r10;
	mov.f32 	%f249, 0f00000000;
	@%p24 bra 	$L__BB0_40;
	ld.shared.f32 	%f21, [_ZZ21chunked_attention_f32E5s_sum];
	mul.lo.s32 	%r35, %r78, %r5;
	sub.s32 	%r36, %r10, %r9;
	sub.s32 	%r154, %r9, %r10;
	setp.gt.u32 	%p25, %r154, -8;
	mov.f32 	%f249, 0f00000000;
	mov.u32 	%r234, %r9;
	@%p25 bra 	$L__BB0_32;
	and.b32  	%r156, %r36, -8;
	neg.s32 	%r232, %r156;
	add.s32 	%r157, %r9, %r35;
	mul.lo.s32 	%r158, %r76, %r157;
	add.s32 	%r159, %r6, %r158;
	mad.lo.s32 	%r231, %r77, %r159, %r8;
	add.s32 	%r160, %r157, 7;
	mad.lo.s32 	%r161, %r76, %r160, %r6;
	mad.lo.s32 	%r230, %r77, %r161, %r8;
	add.s32 	%r162, %r157, 6;
	mad.lo.s32 	%r163, %r76, %r162, %r6;
	mad.lo.s32 	%r229, %r77, %r163, %r8;
	add.s32 	%r164, %r157, 5;
	mad.lo.s32 	%r165, %r76, %r164, %r6;
	mad.lo.s32 	%r228, %r77, %r165, %r8;
	add.s32 	%r166, %r157, 4;
	mad.lo.s32 	%r167, %r76, %r166, %r6;
	mad.lo.s32 	%r227, %r77, %r167, %r8;
	add.s32 	%r168, %r157, 3;
	mad.lo.s32 	%r169, %r76, %r168, %r6;
	mad.lo.s32 	%r226, %r77, %r169, %r8;
	add.s32 	%r170, %r158, %r76;
	add.s32 	%r171, %r6, %r170;
	mad.lo.s32 	%r224, %r77, %r171, %r8;
	add.s32 	%r172, %r157, 2;
	mad.lo.s32 	%r173, %r76, %r172, %r6;
	mad.lo.s32 	%r223, %r77, %r173, %r8;
	mov.u32 	%r174, _ZZ21chunked_attention_f32E8s_scores;
	add.s32 	%r225, %r174, 16;
	mov.f32 	%f249, 0f00000000;
	mov.u32 	%r234, %r9;
$L__BB0_31:
	.pragma "nounroll";
	ld.shared.f32 	%f150, [%r225+-16];
	div.rn.f32 	%f151, %f150, %f21;
	mul.wide.u32 	%rd73, %r231, 4;
	add.s64 	%rd74, %rd2, %rd73;
	ld.global.nc.f32 	%f152, [%rd74];
	fma.rn.f32 	%f153, %f151, %f152, %f249;
	ld.shared.f32 	%f154, [%r225+-12];
	div.rn.f32 	%f155, %f154, %f21;
	mul.wide.u32 	%rd75, %r224, 4;
	add.s64 	%rd76, %rd2, %rd75;
	ld.global.nc.f32 	%f156, [%rd76];
	fma.rn.f32 	%f157, %f155, %f156, %f153;
	ld.shared.f32 	%f158, [%r225+-8];
	div.rn.f32 	%f159, %f158, %f21;
	mul.wide.u32 	%rd77, %r223, 4;
	add.s64 	%rd78, %rd2, %rd77;
	ld.global.nc.f32 	%f160, [%rd78];
	fma.rn.f32 	%f161, %f159, %f160, %f157;
	ld.shared.f32 	%f162, [%r225+-4];
	div.rn.f32 	%f163, %f162, %f21;
	mul.wide.u32 	%rd79, %r226, 4;
	add.s64 	%rd80, %rd2, %rd79;
	ld.global.nc.f32 	%f164, [%rd80];
	fma.rn.f32 	%f165, %f163, %f164, %f161;
	ld.shared.f32 	%f166, [%r225];
	div.rn.f32 	%f167, %f166, %f21;
	mul.wide.u32 	%rd81, %r227, 4;
	add.s64 	%rd82, %rd2, %rd81;
	ld.global.nc.f32 	%f168, [%rd82];
	fma.rn.f32 	%f169, %f167, %f168, %f165;
	ld.shared.f32 	%f170, [%r225+4];
	div.rn.f32 	%f171, %f170, %f21;
	mul.wide.u32 	%rd83, %r228, 4;
	add.s64 	%rd84, %rd2, %rd83;
	ld.global.nc.f32 	%f172, [%rd84];
	fma.rn.f32 	%f173, %f171, %f172, %f169;
	ld.shared.f32 	%f174, [%r225+8];
	div.rn.f32 	%f175, %f174, %f21;
	mul.wide.u32 	%rd85, %r229, 4;
	add.s64 	%rd86, %rd2, %rd85;
	ld.global.nc.f32 	%f176, [%rd86];
	fma.rn.f32 	%f177, %f175, %f176, %f173;
	ld.shared.f32 	%f178, [%r225+12];
	div.rn.f32 	%f179, %f178, %f21;
	mul.wide.u32 	%rd87, %r230, 4;
	add.s64 	%rd88, %rd2, %rd87;
	ld.global.nc.f32 	%f180, [%rd88];
	fma.rn.f32 	%f249, %f179, %f180, %f177;
	add.s32 	%r234, %r234, 8;
	add.s32 	%r232, %r232, 8;
	mul.lo.s32 	%r175, %r76, %r77;
	shl.b32 	%r176, %r175, 3;
	add.s32 	%r231, %r231, %r176;
	add.s32 	%r230, %r230, %r176;
	add.s32 	%r229, %r229, %r176;
	add.s32 	%r228, %r228, %r176;
	add.s32 	%r227, %r227, %r176;
	add.s32 	%r226, %r226, %r176;
	add.s32 	%r225, %r225, 32;
	add.s32 	%r224, %r224, %r176;
	add.s32 	%r223, %r223, %r176;
	setp.ne.s32 	%p26, %r232, 0;
	@%p26 bra 	$L__BB0_31;
$L__BB0_32:
	and.b32  	%r69, %r36, 7;
	setp.eq.s32 	%p27, %r69, 0;
	@%p27 bra 	$L__BB0_40;
	and.b32  	%r70, %r36, 3;
	setp.lt.u32 	%p28, %r69, 4;
	@%p28 bra 	$L__BB0_35;
	sub.s32 	%r177, %r234, %r9;
	shl.b32 	%r178, %r177, 2;
	mov.u32 	%r179, _ZZ21chunked_attention_f32E8s_scores;
	add.s32 	%r180, %r179, %r178;
	ld.shared.f32 	%f182, [%r180];
	div.rn.f32 	%f183, %f182, %f21;
	add.s32 	%r181, %r234, %r35;
	mad.lo.s32 	%r182, %r181, %r76, %r6;
	mad.lo.s32 	%r183, %r182, %r77, %r8;
	mul.wide.u32 	%rd89, %r183, 4;
	add.s64 	%rd90, %rd2, %rd89;
	ld.global.nc.f32 	%f184, [%rd90];
	fma.rn.f32 	%f185, %f183, %f184, %f249;
	ld.shared.f32 	%f186, [%r180+4];
	div.rn.f32 	%f187, %f186, %f21;
	add.s32 	%r184, %r182, %r76;
	mad.lo.s32 	%r185, %r184, %r77, %r8;
	mul.wide.u32 	%rd91, %r185, 4;
	add.s64 	%rd92, %rd2, %rd91;
	ld.global.nc.f32 	%f188, [%rd92];
	fma.rn.f32 	%f189, %f187, %f188, %f185;
	ld.shared.f32 	%f190, [%r180+8];
	div.rn.f32 	%f191, %f190, %f21;
	add.s32 	%r186, %r184, %r76;
	mad.lo.s32 	%r187, %r186, %r77, %r8;
	mul.wide.u32 	%rd93, %r187, 4;
	add.s64 	%rd94, %rd2, %rd93;
	ld.global.nc.f32 	%f192, [%rd94];
	fma.rn.f32 	%f193, %f191, %f192, %f189;
	ld.shared.f32 	%f194, [%r180+12];
	div.rn.f32 	%f195, %f194, %f21;
	add.s32 	%r188, %r186, %r76;
	mad.lo.s32 	%r189, %r188, %r77, %r8;
	mul.wide.u32 	%rd95, %r189, 4;
	add.s64 	%rd96, %rd2, %rd95;
	ld.global.nc.f32 	%f196, [%rd96];
	fma.rn.f32 	%f249, %f195, %f196, %f193;
	add.s32 	%r234, %r234, 4;
$L__BB0_35:
	setp.eq.s32 	%p29, %r70, 0;
	@%p29 bra 	$L__BB0_40;
	setp.eq.s32 	%p30, %r70, 1;
	@%p30 bra 	$L__BB0_38;
	sub.s32 	%r190, %r234, %r9;
	shl.b32 	%r191, %r190, 2;
	mov.u32 	%r192, _ZZ21chunked_attention_f32E8s_scores;
	add.s32 	%r193, %r192, %r191;
	ld.shared.f32 	%f198, [%r193];
	div.rn.f32 	%f199, %f198, %f21;
	add.s32 	%r194, %r234, %r35;
	mad.lo.s32 	%r195, %r194, %r76, %r6;
	mad.lo.s32 	%r196, %r195, %r77, %r8;
	mul.wide.u32 	%rd97, %r196, 4;
	add.s64 	%rd98, %rd2, %rd97;
	ld.global.nc.f32 	%f200, [%rd98];
	fma.rn.f32 	%f201, %f199, %f200, %f249;
	ld.shared.f32 	%f202, [%r193+4];
	div.rn.f32 	%f203, %f202, %f21;
	add.s32 	%r197, %r195, %r76;
	mad.lo.s32 	%r198, %r197, %r77, %r8;
	mul.wide.u32 	%rd99, %r198, 4;
	add.s64 	%rd100, %rd2, %rd99;
	ld.global.nc.f32 	%f204, [%rd100];
	fma.rn.f32 	%f249, %f203, %f204, %f201;
	add.s32 	%r234, %r234, 2;
$L__BB0_38:
	and.b32  	%r199, %r36, 1;
	setp.eq.b32 	%p31, %r199, 1;
	not.pred 	%p32, %p31;
	@%p32 bra 	$L__BB0_40;
	sub.s32 	%r200, %r234, %r9;
	shl.b32 	%r201, %r200, 2;
	mov.u32 	%r202, _ZZ21chunked_attention_f32E8s_scores;
	add.s32 	%r203, %r202, %r201;
	ld.shared.f32 	%f205, [%r203];
	div.rn.f32 	%f206, %f205, %f21;
	add.s32 	%r204, %r234, %r35;
	mad.lo.s32 	%r205, %r204, %r76, %r6;
	mad.lo.s32 	%r206, %r205, %r77, %r8;
	mul.wide.u32 	%rd101, %r206, 4;
	add.s64 	%rd102, %rd2, %rd101;
	ld.global.nc.f32 	%f207, [%rd102];
	fma.rn.f32 	%f249, %f206, %f207, %f249;
$L__BB0_40:
	ld.param.u64 	%rd109, [chunked_attention_f32_param_3];
	mad.lo.s32 	%r207, %r80, %r5, %r7;
	mad.lo.s32 	%r208, %r207, %r76, %r6;
	mad.lo.s32 	%r209, %r208, %r77, %r8;
	cvta.to.global.u64 	%rd103, %rd109;
	mul.wide.u32 	%rd104, %r209, 4;
	add.s64 	%rd105, %rd103, %rd104;
	st.global.f32 	[%rd105], %f249;
$L__BB0_41:
	setp.ne.s32 	%p33, %r8, 0;
	@%p33 bra 	$L__BB0_43;
	ld.shared.f32 	%f208, [_ZZ21chunked_attention_f32E5s_max];
	ld.shared.f32 	%f209, [_ZZ21chunked_attention_f32E5s_sum];
	setp.lt.f32 	%p34, %f209, 0f00800000;
	mul.f32 	%f210, %f209, 0f4B000000;
	selp.f32 	%f211, %f210, %f209, %p34;
	selp.f32 	%f212, 0fC1B80000, 0f00000000, %p34;
	mov.b32 	%r210, %f211;
	add.s32 	%r211, %r210, -1059760811;
	and.b32  	%r212, %r211, -8388608;
	sub.s32 	%r213, %r210, %r212;
	mov.b32 	%f213, %r213;
	cvt.rn.f32.s32 	%f214, %r212;
	fma.rn.f32 	%f215, %f214, 0f34000000, %f212;
	add.f32 	%f216, %f213, 0fBF800000;
	fma.rn.f32 	%f217, %f216, 0fBE055027, 0f3E1039F6;
	fma.rn.f32 	%f218, %f217, %f216, 0fBDF8CDCC;
	fma.rn.f32 	%f219, %f218, %f216, 0f3E0F2955;
	fma.rn.f32 	%f220, %f219, %f216, 0fBE2AD8B9;
	fma.rn.f32 	%f221, %f220, %f216, 0f3E4CED0B;
	fma.rn.f32 	%f222, %f221, %f216, 0fBE7FFF22;
	fma.rn.f32 	%f223, %f222, %f216, 0f3EAAAA78;
	fma.rn.f32 	%f224, %f223, %f216, 0fBF000000;
	mul.f32 	%f225, %f216, %f224;
	fma.rn.f32 	%f226, %f225, %f216, %f216;
	fma.rn.f32 	%f227, %f215, 0f3F317218, %f226;
	setp.gt.u32 	%p35, %r210, 2139095039;
	fma.rn.f32 	%f228, %f211, 0f7F800000, 0f7F800000;
	selp.f32 	%f229, %f228, %f227, %p35;
	setp.eq.f32 	%p36, %f211, 0f00000000;
	selp.f32 	%f230, 0fFF800000, %f229, %p36;
	add.f32 	%f231, %f208, %f230;
	mad.lo.s32 	%r214, %r80, %r5, %r7;
	mad.lo.s32 	%r215, %r214, %r76, %r6;
	cvta.to.global.u64 	%rd106, %rd5;
	mul.wide.u32 	%rd107, %r215, 4;
	add.s64 	%rd108, %rd106, %rd107;
	st.global.f32 	[%rd108], %f231;
$L__BB0_43:
	ret;

}
	// .globl	chunked_attention_f16
.visible .entry chunked_attention_f16(
	.param .u64 .ptr .align 1 chunked_attention_f16_param_0,
	.param .u64 .ptr .align 1 chunked_attention_f16_param_1,
	.param .u64 .ptr .align 1 chunked_attention_f16_param_2,
	.param .u64 .ptr .align 1 chunked_attention_f16_param_3,
	.param .u64 .ptr .align 1 chunked_attention_f16_param_4,
	.param .align 4 .b8 chunked_attention_f16_param_5[32]
)
{
	.reg .pred 	%p<37>;
	.reg .b16 	%rs<49>;
	.reg .b32 	%r<237>;
	.reg .b32 	%f<251>;
	.reg .b64 	%rd<110>;
	// demoted variable
	.shared .align 4 .b8 _ZZ21chunked_attention_f16E7s_query[512];
	// demoted variable
	.shared .align 4 .b8 _ZZ21chunked_attention_f16E8s_scores[1024];
	// demoted variable
	.shared .align 4 .f32 _ZZ21chunked_attention_f16E5s_max;
	// demoted variable
	.shared .align 4 .f32 _ZZ21chunked_attention_f16E5s_sum;
	ld.param.f32 	%f34, [chunked_attention_f16_param_5+24];
	ld.param.u32 	%r79, [chunked_attention_f16_param_5+16];
	ld.param.u32 	%r78, [chunked_attention_f16_param_5+12];
	ld.param.u32 	%r77, [chunked_attention_f16_param_5+8];
	ld.param.u64 	%rd3, [chunked_attention_f16_param_0];
	ld.param.u32 	%r80, [chunked_attention_f16_param_5+20];
	ld.param.u32 	%r76, [chunked_attention_f16_param_5+4];
	ld.param.u32 	%r75, [chunked_attention_f16_param_5];
	ld.param.u64 	%rd6, [chunked_attention_f16_param_1];
	ld.param.u64 	%rd7, [chunked_attention_f16_param_2];
	ld.param.u64 	%rd5, [chunked_attention_f16_param_4];
	cvta.to.global.u64 	%rd1, %rd6;
	cvta.to.global.u64 	%rd2, %rd7;
	mov.u32 	%r5, %ctaid.x;
	mov.u32 	%r6, %ctaid.y;
	mov.u32 	%r7, %ctaid.z;
	mov.u32 	%r8, %tid.x;
	setp.ge.u32 	%p1, %r5, %r75;
	setp.ge.u32 	%p2, %r6, %r76;
	or.pred  	%p3, %p1, %p2;
	setp.ge.u32 	%p4, %r7, %r80;
	or.pred  	%p5, %p4, %p3;
	@%p5 bra 	$L__BB1_43;
	mul.lo.s32 	%r9, %r79, %r7;
	add.s32 	%r82, %r9, %r79;
	min.u32 	%r10, %r82, %r78;
	setp.ge.u32 	%p6, %r8, %r77;
	@%p6 bra 	$L__BB1_3;
	mad.lo.s32 	%r83, %r76, %r5, %r6;
	mad.lo.s32 	%r84, %r83, %r77, %r8;
	cvta.to.global.u64 	%rd8, %rd3;
	mul.wide.u32 	%rd9, %r84, 2;
	add.s64 	%rd10, %rd8, %rd9;
	ld.global.nc.u16 	%rs1, [%rd10];
	// begin inline asm
	{  cvt.f32.f16 %f35, %rs1;}

	// end inline asm
	shl.b32 	%r85, %r8, 2;
	mov.u32 	%r86, _ZZ21chunked_attention_f16E7s_query;
	add.s32 	%r87, %r86, %r85;
	st.shared.f32 	[%r87], %f35;
$L__BB1_3:
	bar.sync 	0;
	setp.ne.s32 	%p7, %r8, 0;
	@%p7 bra 	$L__BB1_5;
	mov.b32 	%r88, -8388608;
	st.shared.u32 	[_ZZ21chunked_attention_f16E5s_max], %r88;
	mov.b32 	%r89, 0;
	st.shared.u32 	[_ZZ21chunked_attention_f16E5s_sum], %r89;
$L__BB1_5:
	bar.sync 	0;
	add.s32 	%r222, %r9, %r8;
	setp.ge.u32 	%p8, %r222, %r10;
	@%p8 bra 	$L__BB1_24;
	setp.ne.s32 	%p9, %r77, 0;
	mov.u32 	%r12, %ntid.x;
	@%p9 bra 	$L__BB1_9;
	mul.f32 	%f2, %f34, 0f00000000;
	mov.b32 	%r13, %f2;
	mov.u32 	%r145, _ZZ21chunked_attention_f16E8s_scores;
	mov.u32 	%r216, %r222;
$L__BB1_8:
	sub.s32 	%r143, %r216, %r9;
	shl.b32 	%r144, %r143, 2;
	add.s32 	%r146, %r145, %r144;
	st.shared.f32 	[%r146], %f2;
	atom.shared.max.s32 	%r147, [_ZZ21chunked_attention_f16E5s_max], %r13;
	add.s32 	%r216, %r216, %r12;
	setp.lt.u32 	%p20, %r216, %r10;
	@%p20 bra 	$L__BB1_8;
	bra.uni 	$L__BB1_24;
$L__BB1_9:
	and.b32  	%r16, %r77, 15;
	and.b32  	%r17, %r77, 7;
	and.b32  	%r18, %r77, 3;
	mov.u32 	%r217, %r222;
$L__BB1_10:
	setp.lt.u32 	%p10, %r77, 16;
	mad.lo.s32 	%r91, %r78, %r5, %r217;
	mad.lo.s32 	%r92, %r91, %r76, %r6;
	mul.lo.s32 	%r20, %r92, %r77;
	mov.f32 	%f240, 0f00000000;
	mov.b32 	%r220, 0;
	@%p10 bra 	$L__BB1_13;
	mov.f32 	%f240, 0f00000000;
	mov.b32 	%r218, 0;
$L__BB1_12:
	.pragma "nounroll";
	shl.b32 	%r94, %r218, 2;
	mov.u32 	%r95, _ZZ21chunked_attention_f16E7s_query;
	add.s32 	%r96, %r95, %r94;
	ld.shared.f32 	%f55, [%r96];
	add.s32 	%r97, %r218, %r20;
	mul.wide.u32 	%rd11, %r97, 2;
	add.s64 	%rd12, %rd1, %rd11;
	ld.global.nc.u16 	%rs2, [%rd12];
	// begin inline asm
	{  cvt.f32.f16 %f39, %rs2;}

	// end inline asm
	fma.rn.f32 	%f56, %f55, %f39, %f240;
	ld.shared.f32 	%f57, [%r96+4];
	add.s32 	%r98, %r97, 1;
	mul.wide.u32 	%rd13, %r98, 2;
	add.s64 	%rd14, %rd1, %rd13;
	ld.global.nc.u16 	%rs3, [%rd14];
	// begin inline asm
	{  cvt.f32.f16 %f40, %rs3;}

	// end inline asm
	fma.rn.f32 	%f58, %f57, %f40, %f56;
	ld.shared.f32 	%f59, [%r96+8];
	add.s32 	%r99, %r97, 2;
	mul.wide.u32 	%rd15, %r99, 2;
	add.s64 	%rd16, %rd1, %rd15;
	ld.global.nc.u16 	%rs4, [%rd16];
	// begin inline asm
	{  cvt.f32.f16 %f41, %rs4;}

	// end inline asm
	fma.rn.f32 	%f60, %f59, %f41, %f58;
	ld.shared.f32 	%f61, [%r96+12];
	add.s32 	%r100, %r97, 3;
	mul.wide.u32 	%rd17, %r100, 2;
	add.s64 	%rd18, %rd1, %rd17;
	ld.global.nc.u16 	%rs5, [%rd18];
	// begin inline asm
	{  cvt.f32.f16 %f42, %rs5;}

	// end inline asm
	fma.rn.f32 	%f62, %f61, %f42, %f60;
	ld.shared.f32 	%f63, [%r96+16];
	add.s32 	%r101, %r97, 4;
	mul.wide.u32 	%rd19, %r101, 2;
	add.s64 	%rd20, %rd1, %rd19;
	ld.global.nc.u16 	%rs6, [%rd20];
	// begin inline asm
	{  cvt.f32.f16 %f43, %rs6;}

	// end inline asm
	fma.rn.f32 	%f64, %f63, %f43, %f62;
	ld.shared.f32 	%f65, [%r96+20];
	add.s32 	%r102, %r97, 5;
	mul.wide.u32 	%rd21, %r102, 2;
	add.s64 	%rd22, %rd1, %rd21;
	ld.global.nc.u16 	%rs7, [%rd22];
	// begin inline asm
	{  cvt.f32.f16 %f44, %rs7;}

	// end inline asm
	fma.rn.f32 	%f66, %f65, %f44, %f64;
	ld.shared.f32 	%f67, [%r96+24];
	add.s32 	%r103, %r97, 6;
	mul.wide.u32 	%rd23, %r103, 2;
	add.s64 	%rd24, %rd1, %rd23;
	ld.global.nc.u16 	%rs8, [%rd24];
	// begin inline asm
	{  cvt.f32.f16 %f45, %rs8;}

	// end inline asm
	fma.rn.f32 	%f68, %f67, %f45, %f66;
	ld.shared.f32 	%f69, [%r96+28];
	add.s32 	%r104, %r97, 7;
	mul.wide.u32 	%rd25, %r104, 2;
	add.s64 	%rd26, %rd1, %rd25;
	ld.global.nc.u16 	%rs9, [%rd26];
	// begin inline asm
	{  cvt.f32.f16 %f46, %rs9;}

	// end inline asm
	fma.rn.f32 	%f70, %f69, %f46, %f68;
	ld.shared.f32 	%f71, [%r96+32];
	add.s32 	%r105, %r97, 8;
	mul.wide.u32 	%rd27, %r105, 2;
	add.s64 	%rd28, %rd1, %rd27;
	ld.global.nc.u16 	%rs10, [%rd28];
	// begin inline asm
	{  cvt.f32.f16 %f47, %rs10;}

	// end inline asm
	fma.rn.f32 	%f72, %f71, %f47, %f70;
	ld.shared.f32 	%f73, [%r96+36];
	add.s32 	%r106, %r97, 9;
	mul.wide.u32 	%rd29, %r106, 2;
	add.s64 	%rd30, %rd1, %rd29;
	ld.global.nc.u16 	%rs11, [%rd30];
	// begin inline asm
	{  cvt.f32.f16 %f48, %rs11;}

	// end inline asm
	fma.rn.f32 	%f74, %f73, %f48, %f72;
	ld.shared.f32 	%f75, [%r96+40];
	add.s32 	%r107, %r97, 10;
	mul.wide.u32 	%rd31, %r107, 2;
	add.s64 	%rd32, %rd1, %rd31;
	ld.global.nc.u16 	%rs12, [%rd32];
	// begin inline asm
	{  cvt.f32.f16 %f49, %rs12;}

	// end inline asm
	fma.rn.f32 	%f76, %f75, %f49, %f74;
	ld.shared.f32 	%f77, [%r96+44];
	add.s32 	%r108, %r97, 11;
	mul.wide.u32 	%rd33, %r108, 2;
	add.s64 	%rd34, %rd1, %rd33;
	ld.global.nc.u16 	%rs13, [%rd34];
	// begin inline asm
	{  cvt.f32.f16 %f50, %rs13;}

	// end inline asm
	fma.rn.f32 	%f78, %f77, %f50, %f76;
	ld.shared.f32 	%f79, [%r96+48];
	add.s32 	%r109, %r97, 12;
	mul.wide.u32 	%rd35, %r109, 2;
	add.s64 	%rd36, %rd1, %rd35;
	ld.global.nc.u16 	%rs14, [%rd36];
	// begin inline asm
	{  cvt.f32.f16 %f51, %rs14;}

	// end inline asm
	fma.rn.f32 	%f80, %f79, %f51, %f78;
	ld.shared.f32 	%f81, [%r96+52];
	add.s32 	%r110, %r97, 13;
	mul.wide.u32 	%rd37, %r110, 2;
	add.s64 	%rd38, %rd1, %rd37;
	ld.global.nc.u16 	%rs15, [%rd38];
	// begin inline asm
	{  cvt.f32.f16 %f52, %rs15;}

	// end inline asm
	fma.rn.f32 	%f82, %f81, %f52, %f80;
	ld.shared.f32 	%f83, [%r96+56];
	add.s32 	%r111, %r97, 14;
	mul.wide.u32 	%rd39, %r111, 2;
	add.s64 	%rd40, %rd1, %rd39;
	ld.global.nc.u16 	%rs16, [%rd40];
	// begin inline asm
	{  cvt.f32.f16 %f53, %rs16;}

	// end inline asm
	fma.rn.f32 	%f84, %f83, %f53, %f82;
	ld.shared.f32 	%f85, [%r96+60];
	add.s32 	%r112, %r97, 15;
	mul.wide.u32 	%rd41, %r112, 2;
	add.s64 	%rd42, %rd1, %rd41;
	ld.global.nc.u16 	%rs17, [%rd42];
	// begin inline asm
	{  cvt.f32.f16 %f54, %rs17;}

	// end inline asm
	fma.rn.f32 	%f240, %f85, %f54, %f84;
	add.s32 	%r218, %r218, 16;
	and.b32  	%r220, %r77, -16;
	setp.ne.s32 	%p11, %r218, %r220;
	@%p11 bra 	$L__BB1_12;
$L__BB1_13:
	setp.eq.s32 	%p12, %r16, 0;
	@%p12 bra 	$L__BB1_23;
	add.s32 	%r113, %r16, -1;
	setp.lt.u32 	%p13, %r113, 7;
	@%p13 bra 	$L__BB1_16;
	shl.b32 	%r114, %r220, 2;
	mov.u32 	%r115, _ZZ21chunked_attention_f16E7s_query;
	add.s32 	%r116, %r115, %r114;
	ld.shared.f32 	%f95, [%r116];
	add.s32 	%r117, %r220, %r20;
	mul.wide.u32 	%rd43, %r117, 2;
	add.s64 	%rd44, %rd1, %rd43;
	ld.global.nc.u16 	%rs18, [%rd44];
	// begin inline asm
	{  cvt.f32.f16 %f87, %rs18;}

	// end inline asm
	fma.rn.f32 	%f96, %f95, %f87, %f240;
	ld.shared.f32 	%f97, [%r116+4];
	add.s32 	%r118, %r117, 1;
	mul.wide.u32 	%rd45, %r118, 2;
	add.s64 	%rd46, %rd1, %rd45;
	ld.global.nc.u16 	%rs19, [%rd46];
	// begin inline asm
	{  cvt.f32.f16 %f88, %rs19;}

	// end inline asm
	fma.rn.f32 	%f98, %f97, %f88, %f96;
	ld.shared.f32 	%f99, [%r116+8];
	add.s32 	%r119, %r117, 2;
	mul.wide.u32 	%rd47, %r119, 2;
	add.s64 	%rd48, %rd1, %rd47;
	ld.global.nc.u16 	%rs20, [%rd48];
	// begin inline asm
	{  cvt.f32.f16 %f89, %rs20;}

	// end inline asm
	fma.rn.f32 	%f100, %f99, %f89, %f98;
	ld.shared.f32 	%f101, [%r116+12];
	add.s32 	%r120, %r117, 3;
	mul.wide.u32 	%rd49, %r120, 2;
	add.s64 	%rd50, %rd1, %rd49;
	ld.global.nc.u16 	%rs21, [%rd50];
	// begin inline asm
	{  cvt.f32.f16 %f90, %rs21;}

	// end inline asm
	fma.rn.f32 	%f102, %f101, %f90, %f100;
	ld.shared.f32 	%f103, [%r116+16];
	add.s32 	%r121, %r117, 4;
	mul.wide.u32 	%rd51, %r121, 2;
	add.s64 	%rd52, %rd1, %rd51;
	ld.global.nc.u16 	%rs22, [%rd52];
	// begin inline asm
	{  cvt.f32.f16 %f91, %rs22;}

	// end inline asm
	fma.rn.f32 	%f104, %f103, %f91, %f102;
	ld.shared.f32 	%f105, [%r116+20];
	add.s32 	%r122, %r117, 5;
	mul.wide.u32 	%rd53, %r122, 2;
	add.s64 	%rd54, %rd1, %rd53;
	ld.global.nc.u16 	%rs23, [%rd54];
	// begin inline asm
	{  cvt.f32.f16 %f92, %rs23;}

	// end inline asm
	fma.rn.f32 	%f106, %f105, %f92, %f104;
	ld.shared.f32 	%f107, [%r116+24];
	add.s32 	%r123, %r117, 6;
	mul.wide.u32 	%rd55, %r123, 2;
	add.s64 	%rd56, %rd1, %rd55;
	ld.global.nc.u16 	%rs24, [%rd56];
	// begin inline asm
	{  cvt.f32.f16 %f93, %rs24;}

	// end inline asm
	fma.rn.f32 	%f108, %f107, %f93, %f106;
	ld.shared.f32 	%f109, [%r116+28];
	add.s32 	%r124, %r117, 7;
	mul.wide.u32 	%rd57, %r124, 2;
	add.s64 	%rd58, %rd1, %rd57;
	ld.global.nc.u16 	%rs25, [%rd58];
	// begin inline asm
	{  cvt.f32.f16 %f94, %rs25;}

	// end inline asm
	fma.rn.f32 	%f240, %f109, %f94, %f108;
	add.s32 	%r220, %r220, 8;
$L__BB1_16:
	setp.eq.s32 	%p14, %r17, 0;
	@%p14 bra 	$L__BB1_23;
	add.s32 	%r125, %r17, -1;
	setp.lt.u32 	%p15, %r125, 3;
	@%p15 bra 	$L__BB1_19;
	shl.b32 	%r126, %r220, 2;
	mov.u32 	%r127, _ZZ21chunked_attention_f16E7s_query;
	add.s32 	%r128, %r127, %r126;
	ld.shared.f32 	%f115, [%r128];
	add.s32 	%r129, %r220, %r20;
	mul.wide.u32 	%rd59, %r129, 2;
	add.s64 	%rd60, %rd1, %rd59;
	ld.global.nc.u16 	%rs26, [%rd60];
	// begin inline asm
	{  cvt.f32.f16 %f111, %rs26;}

	// end inline asm
	fma.rn.f32 	%f116, %f115, %f111, %f240;
	ld.shared.f32 	%f117, [%r128+4];
	add.s32 	%r130, %r129, 1;
	mul.wide.u32 	%rd61, %r130, 2;
	add.s64 	%rd62, %rd1, %rd61;
	ld.global.nc.u16 	%rs27, [%rd62];
	// begin inline asm
	{  cvt.f32.f16 %f112, %rs27;}

	// end inline asm
	fma.rn.f32 	%f118, %f117, %f112, %f116;
	ld.shared.f32 	%f119, [%r128+8];
	add.s32 	%r131, %r129, 2;
	mul.wide.u32 	%rd63, %r131, 2;
	add.s64 	%rd64, %rd1, %rd63;
	ld.global.nc.u16 	%rs28, [%rd64];
	// begin inline asm
	{  cvt.f32.f16 %f113, %rs28;}

	// end inline asm
	fma.rn.f32 	%f120, %f119, %f113, %f118;
	ld.shared.f32 	%f121, [%r128+12];
	add.s32 	%r132, %r129, 3;
	mul.wide.u32 	%rd65, %r132, 2;
	add.s64 	%rd66, %rd1, %rd65;
	ld.global.nc.u16 	%rs29, [%rd66];
	// begin inline asm
	{  cvt.f32.f16 %f114, %rs29;}

	// end inline asm
	fma.rn.f32 	%f240, %f121, %f114, %f120;
	add.s32 	%r220, %r220, 4;
$L__BB1_19:
	setp.eq.s32 	%p16, %r18, 0;
	@%p16 bra 	$L__BB1_23;
	setp.eq.s32 	%p17, %r18, 1;
	shl.b32 	%r133, %r220, 2;
	mov.u32 	%r134, _ZZ21chunked_attention_f16E7s_query;
	add.s32 	%r29, %r134, %r133;
	ld.shared.f32 	%f123, [%r29];
	add.s32 	%r30, %r220, %r20;
	mul.wide.u32 	%rd67, %r30, 2;
	add.s64 	%rd68, %rd1, %rd67;
	ld.global.nc.u16 	%rs30, [%rd68];
	// begin inline asm
	{  cvt.f32.f16 %f122, %rs30;}

	// end inline asm
	fma.rn.f32 	%f240, %f123, %f122, %f240;
	@%p17 bra 	$L__BB1_23;
	setp.eq.s32 	%p18, %r18, 2;
	ld.shared.f32 	%f125, [%r29+4];
	add.s32 	%r135, %r30, 1;
	mul.wide.u32 	%rd69, %r135, 2;
	add.s64 	%rd70, %rd1, %rd69;
	ld.global.nc.u16 	%rs31, [%rd70];
	// begin inline asm
	{  cvt.f32.f16 %f124, %rs31;}

	// end inline asm
	fma.rn.f32 	%f240, %f125, %f124, %f240;
	@%p18 bra 	$L__BB1_23;
	ld.shared.f32 	%f127, [%r29+8];
	add.s32 	%r136, %r30, 2;
	mul.wide.u32 	%rd71, %r136, 2;
	add.s64 	%rd72, %rd1, %rd71;
	ld.global.nc.u16 	%rs32, [%rd72];
	// begin inline asm
	{  cvt.f32.f16 %f126, %rs32;}

	// end inline asm
	fma.rn.f32 	%f240, %f127, %f126, %f240;
$L__BB1_23:
	mul.f32 	%f128, %f34, %f240;
	sub.s32 	%r137, %r217, %r9;
	shl.b32 	%r138, %r137, 2;
	mov.u32 	%r139, _ZZ21chunked_attention_f16E8s_scores;
	add.s32 	%r140, %r139, %r138;
	st.shared.f32 	[%r140], %f128;
	mov.b32 	%r141, %f128;
	atom.shared.max.s32 	%r142, [_ZZ21chunked_attention_f16E5s_max], %r141;
	add.s32 	%r217, %r217, %r12;
	setp.lt.u32 	%p19, %r217, %r10;
	@%p19 bra 	$L__BB1_10;
$L__BB1_24:
	setp.ge.u32 	%p21, %r222, %r10;
	bar.sync 	0;
	mov.f32 	%f242, 0f00000000;
	@%p21 bra 	$L__BB1_27;
	ld.shared.f32 	%f17, [_ZZ21chunked_attention_f16E5s_max];
	mov.f32 	%f242, 0f00000000;
	mov.u32 	%r32, %ntid.x;
	mov.u32 	%r150, _ZZ21chunked_attention_f16E8s_scores;
$L__BB1_26:
	sub.s32 	%r148, %r222, %r9;
	shl.b32 	%r149, %r148, 2;
	add.s32 	%r151, %r150, %r149;
	ld.shared.f32 	%f131, [%r151];
	sub.f32 	%f132, %f131, %f17;
	fma.rn.f32 	%f133, %f132, 0f3BBB989D, 0f3F000000;
	cvt.sat.f32.f32 	%f134, %f133;
	mov.f32 	%f135, 0f4B400001;
	mov.f32 	%f136, 0f437C0000;
	fma.rm.f32 	%f137, %f134, %f136, %f135;
	add.f32 	%f138, %f137, 0fCB40007F;
	neg.f32 	%f139, %f138;
	fma.rn.f32 	%f140, %f132, 0f3FB8AA3B, %f139;
	fma.rn.f32 	%f141, %f132, 0f32A57060, %f140;
	mov.b32 	%r152, %f137;
	shl.b32 	%r153, %r152, 23;
	mov.b32 	%f142, %r153;
	ex2.approx.ftz.f32 	%f143, %f141;
	mul.f32 	%f144, %f143, %f142;
	st.shared.f32 	[%r151], %f144;
	add.f32 	%f242, %f242, %f144;
	add.s32 	%r222, %r222, %r32;
	setp.lt.u32 	%p22, %r222, %r10;
	@%p22 bra 	$L__BB1_26;
$L__BB1_27:
	setp.ge.u32 	%p23, %r8, %r77;
	atom.shared.add.f32 	%f145, [_ZZ21chunked_attention_f16E5s_sum], %f242;
	bar.sync 	0;
	@%p23 bra 	$L__BB1_41;
	setp.ge.u32 	%p24, %r9, %r10;
	mov.f32 	%f250, 0f00000000;
	@%p24 bra 	$L__BB1_40;
	ld.shared.f32 	%f21, [_ZZ21chunked_attention_f16E5s_sum];
	mul.lo.s32 	%r35, %r78, %r5;
	sub.s32 	%r36, %r10, %r9;
	sub.s32 	%r154, %r9, %r10;
	setp.gt.u32 	%p25, %r154, -8;
	mov.f32 	%f250, 0f00000000;
	mov.u32 	%r234, %r9;
	@%p25 bra 	$L__BB1_32;
	and.b32  	%r156, %r36, -8;
	neg.s32 	%r232, %r156;
	add.s32 	%r157, %r9, %r35;
	mul.lo.s32 	%r158, %r76, %r157;
	add.s32 	%r159, %r6, %r158;
	mad.lo.s32 	%r231, %r77, %r159, %r8;
	add.s32 	%r160, %r157, 7;
	mad.lo.s32 	%r161, %r76, %r160, %r6;
	mad.lo.s32 	%r230, %r77, %r161, %r8;
	add.s32 	%r162, %r157, 6;
	mad.lo.s32 	%r163, %r76, %r162, %r6;
	mad.lo.s32 	%r229, %r77, %r163, %r8;
	add.s32 	%r164, %r157, 5;
	mad.lo.s32 	%r165, %r76, %r164, %r6;
	mad.lo.s32 	%r228, %r77, %r165, %r8;
	add.s32 	%r166, %r157, 4;
	mad.lo.s32 	%r167, %r76, %r166, %r6;
	mad.lo.s32 	%r227, %r77, %r167, %r8;
	add.s32 	%r168, %r157, 3;
	mad.lo.s32 	%r169, %r76, %r168, %r6;
	mad.lo.s32 	%r226, %r77, %r169, %r8;
	add.s32 	%r170, %r158, %r76;
	add.s32 	%r171, %r6, %r170;
	mad.lo.s32 	%r224, %r77, %r171, %r8;
	add.s32 	%r172, %r157, 2;
	mad.lo.s32 	%r173, %r76, %r172, %r6;
	mad.lo.s32 	%r223, %r77, %r173, %r8;
	mov.u32 	%r174, _ZZ21chunked_attention_f16E8s_scores;
	add.s32 	%r225, %r174, 16;
	mov.f32 	%f250, 0f00000000;
	mov.u32 	%r234, %r9;
$L__BB1_31:
	.pragma "nounroll";
	ld.shared.f32 	%f158, [%r225+-16];
	div.rn.f32 	%f159, %f158, %f21;
	mul.wide.u32 	%rd73, %r231, 2;
	add.s64 	%rd74, %rd2, %rd73;
	ld.global.nc.u16 	%rs33, [%rd74];
	// begin inline asm
	{  cvt.f32.f16 %f150, %rs33;}

	// end inline asm
	fma.rn.f32 	%f160, %f159, %f150, %f250;
	ld.shared.f32 	%f161, [%r225+-12];
	div.rn.f32 	%f162, %f161, %f21;
	mul.wide.u32 	%rd75, %r224, 2;
	add.s64 	%rd76, %rd2, %rd75;
	ld.global.nc.u16 	%rs34, [%rd76];
	// begin inline asm
	{  cvt.f32.f16 %f151, %rs34;}

	// end inline asm
	fma.rn.f32 	%f163, %f162, %f151, %f160;
	ld.shared.f32 	%f164, [%r225+-8];
	div.rn.f32 	%f165, %f164, %f21;
	mul.wide.u32 	%rd77, %r223, 2;
	add.s64 	%rd78, %rd2, %rd77;
	ld.global.nc.u16 	%rs35, [%rd78];
	// begin inline asm
	{  cvt.f32.f16 %f152, %rs35;}

	// end inline asm
	fma.rn.f32 	%f166, %f165, %f152, %f163;
	ld.shared.f32 	%f167, [%r225+-4];
	div.rn.f32 	%f168, %f167, %f21;
	mul.wide.u32 	%rd79, %r226, 2;
	add.s64 	%rd80, %rd2, %rd79;
	ld.global.nc.u16 	%rs36, [%rd80];
	// begin inline asm
	{  cvt.f32.f16 %f153, %rs36;}

	// end inline asm
	fma.rn.f32 	%f169, %f168, %f153, %f166;
	ld.shared.f32 	%f170, [%r225];
	div.rn.f32 	%f171, %f170, %f21;
	mul.wide.u32 	%rd81, %r227, 2;
	add.s64 	%rd82, %rd2, %rd81;
	ld.global.nc.u16 	%rs37, [%rd82];
	// begin inline asm
	{  cvt.f32.f16 %f154, %rs37;}

	// end inline asm
	fma.rn.f32 	%f172, %f171, %f154, %f169;
	ld.shared.f32 	%f173, [%r225+4];
	div.rn.f32 	%f174, %f173, %f21;
	mul.wide.u32 	%rd83, %r228, 2;
	add.s64 	%rd84, %rd2, %rd83;
	ld.global.nc.u16 	%rs38, [%rd84];
	// begin inline asm
	{  cvt.f32.f16 %f155, %rs38;}

	// end inline asm
	fma.rn.f32 	%f175, %f174, %f155, %f172;
	ld.shared.f32 	%f176, [%r225+8];
	div.rn.f32 	%f177, %f176, %f21;
	mul.wide.u32 	%rd85, %r229, 2;
	add.s64 	%rd86, %rd2, %rd85;
	ld.global.nc.u16 	%rs39, [%rd86];
	// begin inline asm
	{  cvt.f32.f16 %f156, %rs39;}

	// end inline asm
	fma.rn.f32 	%f178, %f177, %f156, %f175;
	ld.shared.f32 	%f179, [%r225+12];
	div.rn.f32 	%f180, %f179, %f21;
	mul.wide.u32 	%rd87, %r230, 2;
	add.s64 	%rd88, %rd2, %rd87;
	ld.global.nc.u16 	%rs40, [%rd88];
	// begin inline asm
	{  cvt.f32.f16 %f157, %rs40;}

	// end inline asm
	fma.rn.f32 	%f250, %f180, %f157, %f178;
	add.s32 	%r234, %r234, 8;
	add.s32 	%r232, %r232, 8;
	mul.lo.s32 	%r175, %r76, %r77;
	shl.b32 	%r176, %r175, 3;
	add.s32 	%r231, %r231, %r176;
	add.s32 	%r230, %r230, %r176;
	add.s32 	%r229, %r229, %r176;
	add.s32 	%r228, %r228, %r176;
	add.s32 	%r227, %r227, %r176;
	add.s32 	%r226, %r226, %r176;
	add.s32 	%r225, %r225, 32;
	add.s32 	%r224, %r224, %r176;
	add.s32 	%r223, %r223, %r176;
	setp.ne.s32 	%p26, %r232, 0;
	@%p26 bra 	$L__BB1_31;
$L__BB1_32:
	and.b32  	%r69, %r36, 7;
	setp.eq.s32 	%p27, %r69, 0;
	@%p27 bra 	$L__BB1_40;
	and.b32  	%r70, %r36, 3;
	setp.lt.u32 	%p28, %r69, 4;
	@%p28 bra 	$L__BB1_35;
	sub.s32 	%r177, %r234, %r9;
	shl.b32 	%r178, %r177, 2;
	mov.u32 	%r179, _ZZ21chunked_attention_f16E8s_scores;
	add.s32 	%r180, %r179, %r178;
	ld.shared.f32 	%f186, [%r180];
	div.rn.f32 	%f187, %f186, %f21;
	add.s32 	%r181, %r234, %r35;
	mad.lo.s32 	%r182, %r181, %r76, %r6;
	mad.lo.s32 	%r183, %r182, %r77, %r8;
	mul.wide.u32 	%rd89, %r183, 2;
	add.s64 	%rd90, %rd2, %rd89;
	ld.global.nc.u16 	%rs41, [%rd90];
	// begin inline asm
	{  cvt.f32.f16 %f182, %rs41;}

	// end inline asm
	fma.rn.f32 	%f188, %f187, %f182, %f250;
	ld.shared.f32 	%f189, [%r180+4];
	div.rn.f32 	%f190, %f189, %f21;
	add.s32 	%r184, %r182, %r76;
	mad.lo.s32 	%r185, %r184, %r77, %r8;
	mul.wide.u32 	%rd91, %r185, 2;
	add.s64 	%rd92, %rd2, %rd91;
	ld.global.nc.u16 	%rs42, [%rd92];
	// begin inline asm
	{  cvt.f32.f16 %f183, %rs42;}

	// end inline asm
	fma.rn.f32 	%f191, %f190, %f183, %f188;
	ld.shared.f32 	%f192, [%r180+8];
	div.rn.f32 	%f193, %f192, %f21;
	add.s32 	%r186, %r184, %r76;
	mad.lo.s32 	%r187, %r186, %r77, %r8;
	mul.wide.u32 	%rd93, %r187, 2;
	add.s64 	%rd94, %rd2, %rd93;
	ld.global.nc.u16 	%rs43, [%rd94];
	// begin inline asm
	{  cvt.f32.f16 %f184, %rs43;}

	// end inline asm
	fma.rn.f32 	%f194, %f193, %f184, %f191;
	ld.shared.f32 	%f195, [%r180+12];
	div.rn.f32 	%f196, %f195, %f21;
	add.s32 	%r188, %r186, %r76;
	mad.lo.s32 	%r189, %r188, %r77, %r8;
	mul.wide.u32 	%rd95, %r189, 2;
	add.s64 	%rd96, %rd2, %rd95;
	ld.global.nc.u16 	%rs44, [%rd96];
	// begin inline asm
	{  cvt.f32.f16 %f185, %rs44;}

	// end inline asm
	fma.rn.f32 	%f250, %f196, %f185, %f194;
	add.s32 	%r234, %r234, 4;
$L__BB1_35:
	setp.eq.s32 	%p29, %r70, 0;
	@%p29 bra 	$L__BB1_40;
	setp.eq.s32 	%p30, %r70, 1;
	@%p30 bra 	$L__BB1_38;
	sub.s32 	%r190, %r234, %r9;
	shl.b32 	%r191, %r190, 2;
	mov.u32 	%r192, _ZZ21chunked_attention_f16E8s_scores;
	add.s32 	%r193, %r192, %r191;
	ld.shared.f32 	%f200, [%r193];
	div.rn.f32 	%f201, %f200, %f21;
	add.s32 	%r194, %r234, %r35;
	mad.lo.s32 	%r195, %r194, %r76, %r6;
	mad.lo.s32 	%r196, %r195, %r77, %r8;
	mul.wide.u32 	%rd97, %r196, 2;
	add.s64 	%rd98, %rd2, %rd97;
	ld.global.nc.u16 	%rs45, [%rd98];
	// begin inline asm
	{  cvt.f32.f16 %f198, %rs45;}

	// end inline asm
	fma.rn.f32 	%f202, %f201, %f198, %f250;
	ld.shared.f32 	%f203, [%r193+4];
	div.rn.f32 	%f204, %f203, %f21;
	add.s32 	%r197, %r195, %r76;
	mad.lo.s32 	%r198, %r197, %r77, %r8;
	mul.wide.u32 	%rd99, %r198, 2;
	add.s64 	%rd100, %rd2, %rd99;
	ld.global.nc.u16 	%rs46, [%rd100];
	// begin inline asm
	{  cvt.f32.f16 %f199, %rs46;}

	// end inline asm
	fma.rn.f32 	%f250, %f204, %f199, %f202;
	add.s32 	%r234, %r234, 2;
$L__BB1_38:
	and.b32  	%r199, %r36, 1;
	setp.eq.b32 	%p31, %r199, 1;
	not.pred 	%p32, %p31;
	@%p32 bra 	$L__BB1_40;
	sub.s32 	%r200, %r234, %r9;
	shl.b32 	%r201, %r200, 2;
	mov.u32 	%r202, _ZZ21chunked_attention_f16E8s_scores;
	add.s32 	%r203, %r202, %r201;
	ld.shared.f32 	%f206, [%r203];
	div.rn.f32 	%f207, %f206, %f21;
	add.s32 	%r204, %r234, %r35;
	mad.lo.s32 	%r205, %r204, %r76, %r6;
	mad.lo.s32 	%r206, %r205, %r77, %r8;
	mul.wide.u32 	%rd101, %r206, 2;
	add.s64 	%rd102, %rd2, %rd101;
	ld.global.nc.u16 	%rs47, [%rd102];
	// begin inline asm
	{  cvt.f32.f16 %f205, %rs47;}

	// end inline asm
	fma.rn.f32 	%f250, %f207, %f205, %f250;
$L__BB1_40:
	ld.param.u64 	%rd109, [chunked_attention_f16_param_3];
	mad.lo.s32 	%r207, %r80, %r5, %r7;
	mad.lo.s32 	%r208, %r207, %r76, %r6;
	mad.lo.s32 	%r209, %r208, %r77, %r8;
	// begin inline asm
	{  cvt.rn.f16.f32 %rs48, %f250;}

	// end inline asm
	cvta.to.global.u64 	%rd103, %rd109;
	mul.wide.u32 	%rd104, %r209, 2;
	add.s64 	%rd105, %rd103, %rd104;
	st.global.u16 	[%rd105], %rs48;
$L__BB1_41:
	setp.ne.s32 	%p33, %r8, 0;
	@%p33 bra 	$L__BB1_43;
	ld.shared.f32 	%f209, [_ZZ21chunked_attention_f16E5s_max];
	ld.shared.f32 	%f210, [_ZZ21chunked_attention_f16E5s_sum];
	setp.lt.f32 	%p34, %f210, 0f00800000;
	mul.f32 	%f211, %f210, 0f4B000000;
	selp.f32 	%f212, %f211, %f210, %p34;
	selp.f32 	%f213, 0fC1B80000, 0f00000000, %p34;
	mov.b32 	%r210, %f212;
	add.s32 	%r211, %r210, -1059760811;
	and.b32  	%r212, %r211, -8388608;
	sub.s32 	%r213, %r210, %r212;
	mov.b32 	%f214, %r213;
	cvt.rn.f32.s32 	%f215, %r212;
	fma.rn.f32 	%f216, %f215, 0f34000000, %f213;
	add.f32 	%f217, %f214, 0fBF800000;
	fma.rn.f32 	%f218, %f217, 0fBE055027, 0f3E1039F6;
	fma.rn.f32 	%f219, %f218, %f217, 0fBDF8CDCC;
	fma.rn.f32 	%f220, %f219, %f217, 0f3E0F2955;
	fma.rn.f32 	%f221, %f220, %f217, 0fBE2AD8B9;
	fma.rn.f32 	%f222, %f221, %f217, 0f3E4CED0B;
	fma.rn.f32 	%f223, %f222, %f217, 0fBE7FFF22;
	fma.rn.f32 	%f224, %f223, %f217, 0f3EAAAA78;
	fma.rn.f32 	%f225, %f224, %f217, 0fBF000000;
	mul.f32 	%f226, %f217, %f225;
	fma.rn.f32 	%f227, %f226, %f217, %f217;
	fma.rn.f32 	%f228, %f216, 0f3F317218, %f227;
	setp.gt.u32 	%p35, %r210, 2139095039;
	fma.rn.f32 	%f229, %f212, 0f7F800000, 0f7F800000;
	selp.f32 	%f230, %f229, %f228, %p35;
	setp.eq.f32 	%p36, %f212, 0f00000000;
	selp.f32 	%f231, 0fFF800000, %f230, %p36;
	add.f32 	%f232, %f209, %f231;
	mad.lo.s32 	%r214, %r80, %r5, %r7;
	mad.lo.s32 	%r215, %r214, %r76, %r6;
	cvta.to.global.u64 	%rd106, %rd5;
	mul.wide.u32 	%rd107, %r215, 4;
	add.s64 	%rd108, %rd106, %rd107;
	st.global.f32 	[%rd108], %f232;
$L__BB1_43:
	ret;

}
	// .globl	merge_chunks_f32
.visible .entry merge_chunks_f32(
	.param .u64 .ptr .align 1 merge_chunks_f32_param_0,
	.param .u64 .ptr .align 1 merge_chunks_f32_param_1,
	.param .u64 .ptr .align 1 merge_chunks_f32_param_2,
	.param .align 4 .b8 merge_chunks_f32_param_3[16]
)
{
	.reg .pred 	%p<19>;
	.reg .b32 	%r<108>;
	.reg .b32 	%f<154>;
	.reg .b64 	%rd<25>;
	// demoted variable
	.shared .align 4 .b8 _ZZ16merge_chunks_f32E5s_lse[128];
	// demoted variable
	.shared .align 4 .f32 _ZZ16merge_chunks_f32E9s_max_lse;
	// demoted variable
	.shared .align 4 .f32 _ZZ16merge_chunks_f32E9s_sum_exp;
	ld.param.u32 	%r3, [merge_chunks_f32_param_3+12];
	ld.param.u32 	%r2, [merge_chunks_f32_param_3+8];
	ld.param.u32 	%r1, [merge_chunks_f32_param_3+4];
	ld.param.u32 	%r37, [merge_chunks_f32_param_3];
	ld.param.u64 	%rd4, [merge_chunks_f32_param_0];
	ld.param.u64 	%rd2, [merge_chunks_f32_param_1];
	ld.param.u64 	%rd3, [merge_chunks_f32_param_2];
	cvta.to.global.u64 	%rd1, %rd4;
	mov.u32 	%r4, %ctaid.x;
	mov.u32 	%r5, %ctaid.y;
	mov.u32 	%r6, %tid.x;
	setp.ge.u32 	%p1, %r4, %r37;
	setp.ge.u32 	%p2, %r5, %r1;
	or.pred  	%p3, %p1, %p2;
	setp.ge.u32 	%p4, %r6, %r2;
	or.pred  	%p5, %p4, %p3;
	@%p5 bra 	$L__BB2_21;
	setp.ge.u32 	%p6, %r6, %r3;
	@%p6 bra 	$L__BB2_3;
	mad.lo.s32 	%r38, %r3, %r4, %r6;
	mad.lo.s32 	%r39, %r38, %r1, %r5;
	cvta.to.global.u64 	%rd5, %rd2;
	mul.wide.u32 	%rd6, %r39, 4;
	add.s64 	%rd7, %rd5, %rd6;
	ld.global.nc.f32 	%f16, [%rd7];
	shl.b32 	%r40, %r6, 2;
	mov.u32 	%r41, _ZZ16merge_chunks_f32E5s_lse;
	add.s32 	%r42, %r41, %r40;
	st.shared.f32 	[%r42], %f16;
$L__BB2_3:
	setp.ne.s32 	%p7, %r6, 0;
	@%p7 bra 	$L__BB2_5;
	mov.b32 	%r43, -8388608;
	st.shared.u32 	[_ZZ16merge_chunks_f32E9s_max_lse], %r43;
	mov.b32 	%r44, 0;
	st.shared.u32 	[_ZZ16merge_chunks_f32E9s_sum_exp], %r44;
$L__BB2_5:
	setp.ge.u32 	%p8, %r6, %r3;
	bar.sync 	0;
	@%p8 bra 	$L__BB2_8;
	mov.u32 	%r7, %ntid.x;
	mov.u32 	%r46, _ZZ16merge_chunks_f32E5s_lse;
	mov.u32 	%r98, %r6;
$L__BB2_7:
	shl.b32 	%r45, %r98, 2;
	add.s32 	%r47, %r46, %r45;
	ld.shared.u32 	%r48, [%r47];
	atom.shared.max.s32 	%r49, [_ZZ16merge_chunks_f32E9s_max_lse], %r48;
	add.s32 	%r98, %r98, %r7;
	setp.lt.u32 	%p9, %r98, %r3;
	@%p9 bra 	$L__BB2_7;
$L__BB2_8:
	setp.ge.u32 	%p10, %r6, %r3;
	bar.sync 	0;
	mov.f32 	%f147, 0f00000000;
	@%p10 bra 	$L__BB2_11;
	ld.shared.f32 	%f1, [_ZZ16merge_chunks_f32E9s_max_lse];
	mov.f32 	%f147, 0f00000000;
	mov.u32 	%r10, %ntid.x;
	mov.u32 	%r51, _ZZ16merge_chunks_f32E5s_lse;
	mov.u32 	%r99, %r6;
$L__BB2_10:
	shl.b32 	%r50, %r99, 2;
	add.s32 	%r52, %r51, %r50;
	ld.shared.f32 	%f19, [%r52];
	sub.f32 	%f20, %f19, %f1;
	fma.rn.f32 	%f21, %f20, 0f3BBB989D, 0f3F000000;
	cvt.sat.f32.f32 	%f22, %f21;
	mov.f32 	%f23, 0f4B400001;
	mov.f32 	%f24, 0f437C0000;
	fma.rm.f32 	%f25, %f22, %f24, %f23;
	add.f32 	%f26, %f25, 0fCB40007F;
	neg.f32 	%f27, %f26;
	fma.rn.f32 	%f28, %f20, 0f3FB8AA3B, %f27;
	fma.rn.f32 	%f29, %f20, 0f32A57060, %f28;
	mov.b32 	%r53, %f25;
	shl.b32 	%r54, %r53, 23;
	mov.b32 	%f30, %r54;
	ex2.approx.ftz.f32 	%f31, %f29;
	fma.rn.f32 	%f147, %f31, %f30, %f147;
	add.s32 	%r99, %r99, %r10;
	setp.lt.u32 	%p11, %r99, %r3;
	@%p11 bra 	$L__BB2_10;
$L__BB2_11:
	atom.shared.add.f32 	%f33, [_ZZ16merge_chunks_f32E9s_sum_exp], %f147;
	bar.sync 	0;
	setp.eq.s32 	%p12, %r3, 0;
	mov.f32 	%f153, 0f00000000;
	@%p12 bra 	$L__BB2_20;
	ld.shared.f32 	%f5, [_ZZ16merge_chunks_f32E9s_max_lse];
	ld.shared.f32 	%f6, [_ZZ16merge_chunks_f32E9s_sum_exp];
	mul.lo.s32 	%r13, %r3, %r4;
	and.b32  	%r14, %r3, 3;
	setp.lt.u32 	%p13, %r3, 4;
	mov.f32 	%f153, 0f00000000;
	mov.b32 	%r107, 0;
	@%p13 bra 	$L__BB2_15;
	and.b32  	%r107, %r3, -4;
	neg.s32 	%r105, %r107;
	mad.lo.s32 	%r57, %r1, %r13, %r1;
	add.s32 	%r58, %r5, %r57;
	mad.lo.s32 	%r103, %r2, %r58, %r6;
	mul.lo.s32 	%r59, %r1, %r2;
	shl.b32 	%r18, %r59, 2;
	add.s32 	%r60, %r13, 2;
	mad.lo.s32 	%r61, %r1, %r60, %r5;
	mad.lo.s32 	%r102, %r2, %r61, %r6;
	add.s32 	%r62, %r13, 3;
	mad.lo.s32 	%r63, %r1, %r62, %r5;
	mad.lo.s32 	%r101, %r2, %r63, %r6;
	mul.lo.s32 	%r64, %r3, %r1;
	mad.lo.s32 	%r65, %r64, %r4, %r5;
	mad.lo.s32 	%r100, %r2, %r65, %r6;
	mov.u32 	%r66, _ZZ16merge_chunks_f32E5s_lse;
	add.s32 	%r104, %r66, 8;
	mov.f32 	%f153, 0f00000000;
$L__BB2_14:
	.pragma "nounroll";
	ld.shared.f32 	%f37, [%r104+-8];
	sub.f32 	%f38, %f37, %f5;
	fma.rn.f32 	%f39, %f38, 0f3BBB989D, 0f3F000000;
	cvt.sat.f32.f32 	%f40, %f39;
	mov.f32 	%f41, 0f4B400001;
	mov.f32 	%f42, 0f437C0000;
	fma.rm.f32 	%f43, %f40, %f42, %f41;
	add.f32 	%f44, %f43, 0fCB40007F;
	neg.f32 	%f45, %f44;
	fma.rn.f32 	%f46, %f38, 0f3FB8AA3B, %f45;
	fma.rn.f32 	%f47, %f38, 0f32A57060, %f46;
	mov.b32 	%r67, %f43;
	shl.b32 	%r68, %r67, 23;
	mov.b32 	%f48, %r68;
	ex2.approx.ftz.f32 	%f49, %f47;
	mul.f32 	%f50, %f49, %f48;
	div.rn.f32 	%f51, %f50, %f6;
	mul.wide.u32 	%rd8, %r100, 4;
	add.s64 	%rd9, %rd1, %rd8;
	ld.global.nc.f32 	%f52, [%rd9];
	fma.rn.f32 	%f53, %f52, %f51, %f153;
	ld.shared.f32 	%f54, [%r104+-4];
	sub.f32 	%f55, %f54, %f5;
	fma.rn.f32 	%f56, %f55, 0f3BBB989D, 0f3F000000;
	cvt.sat.f32.f32 	%f57, %f56;
	fma.rm.f32 	%f58, %f57, %f42, %f41;
	add.f32 	%f59, %f58, 0fCB40007F;
	neg.f32 	%f60, %f59;
	fma.rn.f32 	%f61, %f55, 0f3FB8AA3B, %f60;
	fma.rn.f32 	%f62, %f55, 0f32A57060, %f61;
	mov.b32 	%r69, %f58;
	shl.b32 	%r70, %r69, 23;
	mov.b32 	%f63, %r70;
	ex2.approx.ftz.f32 	%f64, %f62;
	mul.f32 	%f65, %f64, %f63;
	div.rn.f32 	%f66, %f65, %f6;
	mul.wide.u32 	%rd10, %r103, 4;
	add.s64 	%rd11, %rd1, %rd10;
	ld.global.nc.f32 	%f67, [%rd11];
	fma.rn.f32 	%f68, %f67, %f66, %f53;
	ld.shared.f32 	%f69, [%r104];
	sub.f32 	%f70, %f69, %f5;
	fma.rn.f32 	%f71, %f70, 0f3BBB989D, 0f3F000000;
	cvt.sat.f32.f32 	%f72, %f71;
	fma.rm.f32 	%f73, %f72, %f42, %f41;
	add.f32 	%f74, %f73, 0fCB40007F;
	neg.f32 	%f75, %f74;
	fma.rn.f32 	%f76, %f70, 0f3FB8AA3B, %f75;
	fma.rn.f32 	%f77, %f70, 0f32A57060, %f76;
	mov.b32 	%r71, %f73;
	shl.b32 	%r72, %r71, 23;
	mov.b32 	%f78, %r72;
	ex2.approx.ftz.f32 	%f79, %f77;
	mul.f32 	%f80, %f79, %f78;
	div.rn.f32 	%f81, %f80, %f6;
	mul.wide.u32 	%rd12, %r102, 4;
	add.s64 	%rd13, %rd1, %rd12;
	ld.global.nc.f32 	%f82, [%rd13];
	fma.rn.f32 	%f83, %f82, %f81, %f68;
	ld.shared.f32 	%f84, [%r104+4];
	sub.f32 	%f85, %f84, %f5;
	fma.rn.f32 	%f86, %f85, 0f3BBB989D, 0f3F000000;
	cvt.sat.f32.f32 	%f87, %f86;
	fma.rm.f32 	%f88, %f87, %f42, %f41;
	add.f32 	%f89, %f88, 0fCB40007F;
	neg.f32 	%f90, %f89;
	fma.rn.f32 	%f91, %f85, 0f3FB8AA3B, %f90;
	fma.rn.f32 	%f92, %f85, 0f32A57060, %f91;
	mov.b32 	%r73, %f88;
	shl.b32 	%r74, %r73, 23;
	mov.b32 	%f93, %r74;
	ex2.approx.ftz.f32 	%f94, %f92;
	mul.f32 	%f95, %f94, %f93;
	div.rn.f32 	%f96, %f95, %f6;
	mul.wide.u32 	%rd14, %r101, 4;
	add.s64 	%rd15, %rd1, %rd14;
	ld.global.nc.f32 	%f97, [%rd15];
	fma.rn.f32 	%f153, %f97, %f96, %f83;
	add.s32 	%r105, %r105, 4;
	add.s32 	%r104, %r104, 16;
	add.s32 	%r103, %r103, %r18;
	add.s32 	%r102, %r102, %r18;
	add.s32 	%r101, %r101, %r18;
	add.s32 	%r100, %r100, %r18;
	setp.ne.s32 	%p14, %r105, 0;
	@%p14 bra 	$L__BB2_14;
$L__BB2_15:
	setp.eq.s32 	%p15, %r14, 0;
	@%p15 bra 	$L__BB2_20;
	setp.eq.s32 	%p16, %r14, 1;
	@%p16 bra 	$L__BB2_18;
	shl.b32 	%r75, %r107, 2;
	mov.u32 	%r76, _ZZ16merge_chunks_f32E5s_lse;
	add.s32 	%r77, %r76, %r75;
	ld.shared.f32 	%f99, [%r77];
	sub.f32 	%f100, %f99, %f5;
	fma.rn.f32 	%f101, %f100, 0f3BBB989D, 0f3F000000;
	cvt.sat.f32.f32 	%f102, %f101;
	mov.f32 	%f103, 0f4B400001;
	mov.f32 	%f104, 0f437C0000;
	fma.rm.f32 	%f105, %f102, %f104, %f103;
	add.f32 	%f106, %f105, 0fCB40007F;
	neg.f32 	%f107, %f106;
	fma.rn.f32 	%f108, %f100, 0f3FB8AA3B, %f107;
	fma.rn.f32 	%f109, %f100, 0f32A57060, %f108;
	mov.b32 	%r78, %f105;
	shl.b32 	%r79, %r78, 23;
	mov.b32 	%f110, %r79;
	ex2.approx.ftz.f32 	%f111, %f109;
	mul.f32 	%f112, %f111, %f110;
	div.rn.f32 	%f113, %f112, %f6;
	add.s32 	%r80, %r107, %r13;
	mad.lo.s32 	%r81, %r80, %r1, %r5;
	mad.lo.s32 	%r82, %r81, %r2, %r6;
	mul.wide.u32 	%rd16, %r82, 4;
	add.s64 	%rd17, %rd1, %rd16;
	ld.global.nc.f32 	%f114, [%rd17];
	fma.rn.f32 	%f115, %f114, %f113, %f153;
	ld.shared.f32 	%f116, [%r77+4];
	sub.f32 	%f117, %f116, %f5;
	fma.rn.f32 	%f118, %f117, 0f3BBB989D, 0f3F000000;
	cvt.sat.f32.f32 	%f119, %f118;
	fma.rm.f32 	%f120, %f119, %f104, %f103;
	add.f32 	%f121, %f120, 0fCB40007F;
	neg.f32 	%f122, %f121;
	fma.rn.f32 	%f123, %f117, 0f3FB8AA3B, %f122;
	fma.rn.f32 	%f124, %f117, 0f32A57060, %f123;
	mov.b32 	%r83, %f120;
	shl.b32 	%r84, %r83, 23;
	mov.b32 	%f125, %r84;
	ex2.approx.ftz.f32 	%f126, %f124;
	mul.f32 	%f127, %f126, %f125;
	div.rn.f32 	%f128, %f127, %f6;
	add.s32 	%r85, %r81, %r1;
	mad.lo.s32 	%r86, %r85, %r2, %r6;
	mul.wide.u32 	%rd18, %r86, 4;
	add.s64 	%rd19, %rd1, %rd18;
	ld.global.nc.f32 	%f129, [%rd19];
	fma.rn.f32 	%f153, %f129, %f128, %f115;
	add.s32 	%r107, %r107, 2;
$L__BB2_18:
	and.b32  	%r87, %r3, 1;
	setp.eq.b32 	%p17, %r87, 1;
	not.pred 	%p18, %p17;
	@%p18 bra 	$L__BB2_20;
	shl.b32 	%r88, %r107, 2;
	mov.u32 	%r89, _ZZ16merge_chunks_f32E5s_lse;
	add.s32 	%r90, %r89, %r88;
	ld.shared.f32 	%f130, [%r90];
	sub.f32 	%f131, %f130, %f5;
	fma.rn.f32 	%f132, %f131, 0f3BBB989D, 0f3F000000;
	cvt.sat.f32.f32 	%f133, %f132;
	mov.f32 	%f134, 0f4B400001;
	mov.f32 	%f135, 0f437C0000;
	fma.rm.f32 	%f136, %f133, %f135, %f134;
	add.f32 	%f137, %f136, 0fCB40007F;
	neg.f32 	%f138, %f137;
	fma.rn.f32 	%f139, %f131, 0f3FB8AA3B, %f138;
	fma.rn.f32 	%f140, %f131, 0f32A57060, %f139;
	mov.b32 	%r91, %f136;
	shl.b32 	%r92, %r91, 23;
	mov.b32 	%f141, %r92;
	ex2.approx.ftz.f32 	%f142, %f140;
	mul.f32 	%f143, %f142, %f141;
	div.rn.f32 	%f144, %f143, %f6;
	add.s32 	%r93, %r107, %r13;
	mad.lo.s32 	%r94, %r93, %r1, %r5;
	mad.lo.s32 	%r95, %r94, %r2, %r6;
	mul.wide.u32 	%rd20, %r95, 4;
	add.s64 	%rd21, %rd1, %rd20;
	ld.global.nc.f32 	%f145, [%rd21];
	fma.rn.f32 	%f153, %f145, %f144, %f153;
$L__BB2_20:
	mad.lo.s32 	%r96, %r1, %r4, %r5;
	mad.lo.s32 	%r97, %r96, %r2, %r6;
	cvta.to.global.u64 	%rd22, %rd3;
	mul.wide.u32 	%rd23, %r97, 4;
	add.s64 	%rd24, %rd22, %rd23;
	st.global.f32 	[%rd24], %f153;
$L__BB2_21:
	ret;

}
	// .globl	merge_chunks_f16
.visible .entry merge_chunks_f16(
	.param .u64 .ptr .align 1 merge_chunks_f16_param_0,
	.param .u64 .ptr .align 1 merge_chunks_f16_param_1,
	.param .u64 .ptr .align 1 merge_chunks_f16_param_2,
	.param .align 4 .b8 merge_chunks_f16_param_3[16]
)
{
	.reg .pred 	%p<19>;
	.reg .b16 	%rs<9>;
	.reg .b32 	%r<108>;
	.reg .b32 	%f<155>;
	.reg .b64 	%rd<25>;
	// demoted variable
	.shared .align 4 .b8 _ZZ16merge_chunks_f16E5s_lse[128];
	// demoted variable
	.shared .align 4 .f32 _ZZ16merge_chunks_f16E9s_max_lse;
	// demoted variable
	.shared .align 4 .f32 _ZZ16merge_chunks_f16E9s_sum_exp;
	ld.param.u32 	%r3, [merge_chunks_f16_param_3+12];
	ld.param.u32 	%r2, [merge_chunks_f16_param_3+8];
	ld.param.u32 	%r1, [merge_chunks_f16_param_3+4];
	ld.param.u32 	%r37, [merge_chunks_f16_param_3];
	ld.param.u64 	%rd4, [merge_chunks_f16_param_0];
	ld.param.u64 	%rd2, [merge_chunks_f16_param_1];
	ld.param.u64 	%rd3, [merge_chunks_f16_param_2];
	cvta.to.global.u64 	%rd1, %rd4;
	mov.u32 	%r4, %ctaid.x;
	mov.u32 	%r5, %ctaid.y;
	mov.u32 	%r6, %tid.x;
	setp.ge.u32 	%p1, %r4, %r37;
	setp.ge.u32 	%p2, %r5, %r1;
	or.pred  	%p3, %p1, %p2;
	setp.ge.u32 	%p4, %r6, %r2;
	or.pred  	%p5, %p4, %p3;
	@%p5 bra 	$L__BB3_21;
	setp.ge.u32 	%p6, %r6, %r3;
	@%p6 bra 	$L__BB3_3;
	mad.lo.s32 	%r38, %r3, %r4, %r6;
	mad.lo.s32 	%r39, %r38, %r1, %r5;
	cvta.to.global.u64 	%rd5, %rd2;
	mul.wide.u32 	%rd6, %r39, 4;
	add.s64 	%rd7, %rd5, %rd6;
	ld.global.nc.f32 	%f16, [%rd7];
	shl.b32 	%r40, %r6, 2;
	mov.u32 	%r41, _ZZ16merge_chunks_f16E5s_lse;
	add.s32 	%r42, %r41, %r40;
	st.shared.f32 	[%r42], %f16;
$L__BB3_3:
	setp.ne.s32 	%p7, %r6, 0;
	@%p7 bra 	$L__BB3_5;
	mov.b32 	%r43, -8388608;
	st.shared.u32 	[_ZZ16merge_chunks_f16E9s_max_lse], %r43;
	mov.b32 	%r44, 0;
	st.shared.u32 	[_ZZ16merge_chunks_f16E9s_sum_exp], %r44;
$L__BB3_5:
	setp.ge.u32 	%p8, %r6, %r3;
	bar.sync 	0;
	@%p8 bra 	$L__BB3_8;
	mov.u32 	%r7, %ntid.x;
	mov.u32 	%r46, _ZZ16merge_chunks_f16E5s_lse;
	mov.u32 	%r98, %r6;
$L__BB3_7:
	shl.b32 	%r45, %r98, 2;
	add.s32 	%r47, %r46, %r45;
	ld.shared.u32 	%r48, [%r47];
	atom.shared.max.s32 	%r49, [_ZZ16merge_chunks_f16E9s_max_lse], %r48;
	add.s32 	%r98, %r98, %r7;
	setp.lt.u32 	%p9, %r98, %r3;
	@%p9 bra 	$L__BB3_7;
$L__BB3_8:
	setp.ge.u32 	%p10, %r6, %r3;
	bar.sync 	0;
	mov.f32 	%f148, 0f00000000;
	@%p10 bra 	$L__BB3_11;
	ld.shared.f32 	%f1, [_ZZ16merge_chunks_f16E9s_max_lse];
	mov.f32 	%f148, 0f00000000;
	mov.u32 	%r10, %ntid.x;
	mov.u32 	%r51, _ZZ16merge_chunks_f16E5s_lse;
	mov.u32 	%r99, %r6;
$L__BB3_10:
	shl.b32 	%r50, %r99, 2;
	add.s32 	%r52, %r51, %r50;
	ld.shared.f32 	%f19, [%r52];
	sub.f32 	%f20, %f19, %f1;
	fma.rn.f32 	%f21, %f20, 0f3BBB989D, 0f3F000000;
	cvt.sat.f32.f32 	%f22, %f21;
	mov.f32 	%f23, 0f4B400001;
	mov.f32 	%f24, 0f437C0000;
	fma.rm.f32 	%f25, %f22, %f24, %f23;
	add.f32 	%f26, %f25, 0fCB40007F;
	neg.f32 	%f27, %f26;
	fma.rn.f32 	%f28, %f20, 0f3FB8AA3B, %f27;
	fma.rn.f32 	%f29, %f20, 0f32A57060, %f28;
	mov.b32 	%r53, %f25;
	shl.b32 	%r54, %r53, 23;
	mov.b32 	%f30, %r54;
	ex2.approx.ftz.f32 	%f31, %f29;
	fma.rn.f32 	%f148, %f31, %f30, %f148;
	add.s32 	%r99, %r99, %r10;
	setp.lt.u32 	%p11, %r99, %r3;
	@%p11 bra 	$L__BB3_10;
$L__BB3_11:
	atom.shared.add.f32 	%f33, [_ZZ16merge_chunks_f16E9s_sum_exp], %f148;
	bar.sync 	0;
	setp.eq.s32 	%p12, %r3, 0;
	mov.f32 	%f154, 0f00000000;
	@%p12 bra 	$L__BB3_20;
	ld.shared.f32 	%f5, [_ZZ16merge_chunks_f16E9s_max_lse];
	ld.shared.f32 	%f6, [_ZZ16merge_chunks_f16E9s_sum_exp];
	mul.lo.s32 	%r13, %r3, %r4;
	and.b32  	%r14, %r3, 3;
	setp.lt.u32 	%p13, %r3, 4;
	mov.f32 	%f154, 0f00000000;
	mov.b32 	%r107, 0;
	@%p13 bra 	$L__BB3_15;
	and.b32  	%r107, %r3, -4;
	neg.s32 	%r105, %r107;
	mad.lo.s32 	%r57, %r1, %r13, %r1;
	add.s32 	%r58, %r5, %r57;
	mad.lo.s32 	%r103, %r2, %r58, %r6;
	mul.lo.s32 	%r59, %r1, %r2;
	shl.b32 	%r18, %r59, 2;
	add.s32 	%r60, %r13, 2;
	mad.lo.s32 	%r61, %r1, %r60, %r5;
	mad.lo.s32 	%r102, %r2, %r61, %r6;
	add.s32 	%r62, %r13, 3;
	mad.lo.s32 	%r63, %r1, %r62, %r5;
	mad.lo.s32 	%r101, %r2, %r63, %r6;
	mul.lo.s32 	%r64, %r3, %r1;
	mad.lo.s32 	%r65, %r64, %r4, %r5;
	mad.lo.s32 	%r100, %r2, %r65, %r6;
	mov.u32 	%r66, _ZZ16merge_chunks_f16E5s_lse;
	add.s32 	%r104, %r66, 8;
	mov.f32 	%f154, 0f00000000;
$L__BB3_14:
	.pragma "nounroll";
	ld.shared.f32 	%f41, [%r104+-8];
	sub.f32 	%f42, %f41, %f5;
	fma.rn.f32 	%f43, %f42, 0f3BBB989D, 0f3F000000;
	cvt.sat.f32.f32 	%f44, %f43;
	mov.f32 	%f45, 0f4B400001;
	mov.f32 	%f46, 0f437C0000;
	fma.rm.f32 	%f47, %f44, %f46, %f45;
	add.f32 	%f48, %f47, 0fCB40007F;
	neg.f32 	%f49, %f48;
	fma.rn.f32 	%f50, %f42, 0f3FB8AA3B, %f49;
	fma.rn.f32 	%f51, %f42, 0f32A57060, %f50;
	mov.b32 	%r67, %f47;
	shl.b32 	%r68, %r67, 23;
	mov.b32 	%f52, %r68;
	ex2.approx.ftz.f32 	%f53, %f51;
	mul.f32 	%f54, %f53, %f52;
	div.rn.f32 	%f55, %f54, %f6;
	mul.wide.u32 	%rd8, %r100, 2;
	add.s64 	%rd9, %rd1, %rd8;
	ld.global.nc.u16 	%rs1, [%rd9];
	// begin inline asm
	{  cvt.f32.f16 %f37, %rs1;}

	// end inline asm
	fma.rn.f32 	%f56, %f37, %f55, %f154;
	ld.shared.f32 	%f57, [%r104+-4];
	sub.f32 	%f58, %f57, %f5;
	fma.rn.f32 	%f59, %f58, 0f3BBB989D, 0f3F000000;
	cvt.sat.f32.f32 	%f60, %f59;
	fma.rm.f32 	%f61, %f60, %f46, %f45;
	add.f32 	%f62, %f61, 0fCB40007F;
	neg.f32 	%f63, %f62;
	fma.rn.f32 	%f64, %f58, 0f3FB8AA3B, %f63;
	fma.rn.f32 	%f65, %f58, 0f32A57060, %f64;
	mov.b32 	%r69, %f61;
	shl.b32 	%r70, %r69, 23;
	mov.b32 	%f66, %r70;
	ex2.approx.ftz.f32 	%f67, %f65;
	mul.f32 	%f68, %f67, %f66;
	div.rn.f32 	%f69, %f68, %f6;
	mul.wide.u32 	%rd10, %r103, 2;
	add.s64 	%rd11, %rd1, %rd10;
	ld.global.nc.u16 	%rs2, [%rd11];
	// begin inline asm
	{  cvt.f32.f16 %f38, %rs2;}

	// end inline asm
	fma.rn.f32 	%f70, %f38, %f69, %f56;
	ld.shared.f32 	%f71, [%r104];
	sub.f32 	%f72, %f71, %f5;
	fma.rn.f32 	%f73, %f72, 0f3BBB989D, 0f3F000000;
	cvt.sat.f32.f32 	%f74, %f73;
	fma.rm.f32 	%f75, %f74, %f46, %f45;
	add.f32 	%f76, %f75, 0fCB40007F;
	neg.f32 	%f77, %f76;
	fma.rn.f32 	%f78, %f72, 0f3FB8AA3B, %f77;
	fma.rn.f32 	%f79, %f72, 0f32A57060, %f78;
	mov.b32 	%r71, %f75;
	shl.b32 	%r72, %r71, 23;
	mov.b32 	%f80, %r72;
	ex2.approx.ftz.f32 	%f81, %f79;
	mul.f32 	%f82, %f81, %f80;
	div.rn.f32 	%f83, %f82, %f6;
	mul.wide.u32 	%rd12, %r102, 2;
	add.s64 	%rd13, %rd1, %rd12;
	ld.global.nc.u16 	%rs3, [%rd13];
	// begin inline asm
	{  cvt.f32.f16 %f39, %rs3;}

	// end inline asm
	fma.rn.f32 	%f84, %f39, %f83, %f70;
	ld.shared.f32 	%f85, [%r104+4];
	sub.f32 	%f86, %f85, %f5;
	fma.rn.f32 	%f87, %f86, 0f3BBB989D, 0f3F000000;
	cvt.sat.f32.f32 	%f88, %f87;
	fma.rm.f32 	%f89, %f88, %f46, %f45;
	add.f32 	%f90, %f89, 0fCB40007F;
	neg.f32 	%f91, %f90;
	fma.rn.f32 	%f92, %f86, 0f3FB8AA3B, %f91;
	fma.rn.f32 	%f93, %f86, 0f32A57060, %f92;
	mov.b32 	%r73, %f89;
	shl.b32 	%r74, %r73, 23;
	mov.b32 	%f94, %r74;
	ex2.approx.ftz.f32 	%f95, %f93;
	mul.f32 	%f96, %f95, %f94;
	div.rn.f32 	%f97, %f96, %f6;
	mul.wide.u32 	%rd14, %r101, 2;
	add.s64 	%rd15, %rd1, %rd14;
	ld.global.nc.u16 	%rs4, [%rd15];
	// begin inline asm
	{  cvt.f32.f16 %f40, %rs4;}

	// end inline asm
	fma.rn.f32 	%f154, %f40, %f97, %f84;
	add.s32 	%r105, %r105, 4;
	add.s32 	%r104, %r104, 16;
	add.s32 	%r103, %r103, %r18;
	add.s32 	%r102, %r102, %r18;
	add.s32 	%r101, %r101, %r18;
	add.s32 	%r100, %r100, %r18;
	setp.ne.s32 	%p14, %r105, 0;
	@%p14 bra 	$L__BB3_14;
$L__BB3_15:
	setp.eq.s32 	%p15, %r14, 0;
	@%p15 bra 	$L__BB3_20;
	setp.eq.s32 	%p16, %r14, 1;
	@%p16 bra 	$L__BB3_18;
	shl.b32 	%r75, %r107, 2;
	mov.u32 	%r76, _ZZ16merge_chunks_f16E5s_lse;
	add.s32 	%r77, %r76, %r75;
	ld.shared.f32 	%f101, [%r77];
	sub.f32 	%f102, %f101, %f5;
	fma.rn.f32 	%f103, %f102, 0f3BBB989D, 0f3F000000;
	cvt.sat.f32.f32 	%f104, %f103;
	mov.f32 	%f105, 0f4B400001;
	mov.f32 	%f106, 0f437C0000;
	fma.rm.f32 	%f107, %f104, %f106, %f105;
	add.f32 	%f108, %f107, 0fCB40007F;
	neg.f32 	%f109, %f108;
	fma.rn.f32 	%f110, %f102, 0f3FB8AA3B, %f109;
	fma.rn.f32 	%f111, %f102, 0f32A57060, %f110;
	mov.b32 	%r78, %f107;
	shl.b32 	%r79, %r78, 23;
	mov.b32 	%f112, %r79;
	ex2.approx.ftz.f32 	%f113, %f111;
	mul.f32 	%f114, %f113, %f112;
	div.rn.f32 	%f115, %f114, %f6;
	add.s32 	%r80, %r107, %r13;
	mad.lo.s32 	%r81, %r80, %r1, %r5;
	mad.lo.s32 	%r82, %r81, %r2, %r6;
	mul.wide.u32 	%rd16, %r82, 2;
	add.s64 	%rd17, %rd1, %rd16;
	ld.global.nc.u16 	%rs5, [%rd17];
	// begin inline asm
	{  cvt.f32.f16 %f99, %rs5;}

	// end inline asm
	fma.rn.f32 	%f116, %f99, %f115, %f154;
	ld.shared.f32 	%f117, [%r77+4];
	sub.f32 	%f118, %f117, %f5;
	fma.rn.f32 	%f119, %f118, 0f3BBB989D, 0f3F000000;
	cvt.sat.f32.f32 	%f120, %f119;
	fma.rm.f32 	%f121, %f120, %f106, %f105;
	add.f32 	%f122, %f121, 0fCB40007F;
	neg.f32 	%f123, %f122;
	fma.rn.f32 	%f124, %f118, 0f3FB8AA3B, %f123;
	fma.rn.f32 	%f125, %f118, 0f32A57060, %f124;
	mov.b32 	%r83, %f121;
	shl.b32 	%r84, %r83, 23;
	mov.b32 	%f126, %r84;
	ex2.approx.ftz.f32 	%f127, %f125;
	mul.f32 	%f128, %f127, %f126;
	div.rn.f32 	%f129, %f128, %f6;
	add.s32 	%r85, %r81, %r1;
	mad.lo.s32 	%r86, %r85, %r2, %r6;
	mul.wide.u32 	%rd18, %r86, 2;
	add.s64 	%rd19, %rd1, %rd18;
	ld.global.nc.u16 	%rs6, [%rd19];
	// begin inline asm
	{  cvt.f32.f16 %f100, %rs6;}

	// end inline asm
	fma.rn.f32 	%f154, %f100, %f129, %f116;
	add.s32 	%r107, %r107, 2;
$L__BB3_18:
	and.b32  	%r87, %r3, 1;
	setp.eq.b32 	%p17, %r87, 1;
	not.pred 	%p18, %p17;
	@%p18 bra 	$L__BB3_20;
	shl.b32 	%r88, %r107, 2;
	mov.u32 	%r89, _ZZ16merge_chunks_f16E5s_lse;
	add.s32 	%r90, %r89, %r88;
	ld.shared.f32 	%f131, [%r90];
	sub.f32 	%f132, %f131, %f5;
	fma.rn.f32 	%f133, %f132, 0f3BBB989D, 0f3F000000;
	cvt.sat.f32.f32 	%f134, %f133;
	mov.f32 	%f135, 0f4B400001;
	mov.f32 	%f136, 0f437C0000;
	fma.rm.f32 	%f137, %f134, %f136, %f135;
	add.f32 	%f138, %f137, 0fCB40007F;
	neg.f32 	%f139, %f138;
	fma.rn.f32 	%f140, %f132, 0f3FB8AA3B, %f139;
	fma.rn.f32 	%f141, %f132, 0f32A57060, %f140;
	mov.b32 	%r91, %f137;
	shl.b32 	%r92, %r91, 23;
	mov.b32 	%f142, %r92;
	ex2.approx.ftz.f32 	%f143, %f141;
	mul.f32 	%f144, %f143, %f142;
	div.rn.f32 	%f145, %f144, %f6;
	add.s32 	%r93, %r107, %r13;
	mad.lo.s32 	%r94, %r93, %r1, %r5;
	mad.lo.s32 	%r95, %r94, %r2, %r6;
	mul.wide.u32 	%rd20, %r95, 2;
	add.s64 	%rd21, %rd1, %rd20;
	ld.global.nc.u16 	%rs7, [%rd21];
	// begin inline asm
	{  cvt.f32.f16 %f130, %rs7;}

	// end inline asm
	fma.rn.f32 	%f154, %f130, %f145, %f154;
$L__BB3_20:
	mad.lo.s32 	%r96, %r1, %r4, %r5;
	mad.lo.s32 	%r97, %r96, %r2, %r6;
	// begin inline asm
	{  cvt.rn.f16.f32 %rs8, %f154;}

	// end inline asm
	cvta.to.global.u64 	%rd22, %rd3;
	mul.wide.u32 	%rd23, %r97, 2;
	add.s64 	%rd24, %rd22, %rd23;
	st.global.u16 	[%rd24], %rs8;
$L__BB3_21:
	ret;

}
	// .globl	pod_attention_split
.visible .entry pod_attention_split(
	.param .u64 .ptr .align 1 pod_attention_split_param_0,
	.param .u64 .ptr .align 1 pod_attention_split_param_1,
	.param .u64 .ptr .align 1 pod_attention_split_param_2,
	.param .u64 .ptr .align 1 pod_attention_split_param_3,
	.param .u64 .ptr .align 1 pod_attention_split_param_4,
	.param .u64 .ptr .align 1 pod_attention_split_param_5,
	.param .align 4 .b8 pod_attention_split_param_6[20]
)
{
	.reg .pred 	%p<7>;
	.reg .b32 	%r<17>;
	.reg .b64 	%rd<17>;
	// demoted variable
	.shared .align 4 .u32 _ZZ19pod_attention_splitE15s_prefill_count;
	// demoted variable
	.shared .align 4 .u32 _ZZ19pod_attention_splitE14s_decode_count;
	ld.param.u64 	%rd1, [pod_attention_split_param_0];
	ld.param.u32 	%r1, [pod_attention_split_param_6];
	ld.param.u32 	%r2, [pod_attention_split_param_6+4];
	ld.param.u32 	%r3, [pod_attention_split_param_6+8];
	ld.param.u64 	%rd2, [pod_attention_split_param_2];
	ld.param.u64 	%rd3, [pod_attention_split_param_3];
	ld.param.u64 	%rd4, [pod_attention_split_param_4];
	ld.param.u64 	%rd5, [pod_attention_split_param_5];
	mov.u32 	%r4, %ctaid.x;
	mov.u32 	%r9, %ntid.x;
	mov.u32 	%r5, %tid.x;
	mad.lo.s32 	%r6, %r4, %r9, %r5;
	setp.ne.s32 	%p1, %r5, 0;
	@%p1 bra 	$L__BB4_2;
	mov.b32 	%r10, 0;
	st.shared.u32 	[_ZZ19pod_attention_splitE15s_prefill_count], %r10;
	st.shared.u32 	[_ZZ19pod_attention_splitE14s_decode_count], %r10;
$L__BB4_2:
	bar.sync 	0;
	setp.ge.u32 	%p2, %r6, %r1;
	@%p2 bra 	$L__BB4_8;
	cvta.to.global.u64 	%rd6, %rd1;
	mul.wide.u32 	%rd7, %r6, 4;
	add.s64 	%rd8, %rd6, %rd7;
	ld.global.nc.u32 	%r11, [%rd8];
	setp.ne.s32 	%p3, %r11, 0;
	@%p3 bra 	$L__BB4_6;
	atom.shared.add.u32 	%r7, [_ZZ19pod_attention_splitE15s_prefill_count], 1;
	setp.ge.u32 	%p5, %r7, %r2;
	@%p5 bra 	$L__BB4_8;
	cvta.to.global.u64 	%rd12, %rd2;
	mul.wide.u32 	%rd13, %r7, 4;
	add.s64 	%rd14, %rd12, %rd13;
	st.global.u32 	[%rd14], %r6;
	bra.uni 	$L__BB4_8;
$L__BB4_6:
	atom.shared.add.u32 	%r8, [_ZZ19pod_attention_splitE14s_decode_count], 1;
	setp.ge.u32 	%p4, %r8, %r3;
	@%p4 bra 	$L__BB4_8;
	cvta.to.global.u64 	%rd9, %rd3;
	mul.wide.u32 	%rd10, %r8, 4;
	add.s64 	%rd11, %rd9, %rd10;
	st.global.u32 	[%rd11], %r6;
$L__BB4_8:
	bar.sync 	0;
	or.b32  	%r12, %r5, %r4;
	setp.ne.s32 	%p6, %r12, 0;
	@%p6 bra 	$L__BB4_10;
	ld.shared.u32 	%r13, [_ZZ19pod_attention_splitE15s_prefill_count];
	min.u32 	%r14, %r13, %r2;
	cvta.to.global.u64 	%rd15, %rd4;
	st.global.u32 	[%rd15], %r14;
	ld.shared.u32 	%r15, [_ZZ19pod_attention_splitE14s_decode_count];
	min.u32 	%r16, %r15, %r3;
	cvta.to.global.u64 	%rd16, %rd5;
	st.global.u32 	[%rd16], %r16;
$L__BB4_10:
	ret;

}
	// .globl	schedule_batches
.visible .entry schedule_batches(
	.param .u64 .ptr .align 1 schedule_batches_param_0,
	.param .u64 .ptr .align 1 schedule_batches_param_1,
	.param .u64 .ptr .align 1 schedule_batches_param_2,
	.param .u64 .ptr .align 1 schedule_batches_param_3,
	.param .align 4 .b8 schedule_batches_param_4[16]
)
{
	.reg .pred 	%p<2>;
	.reg .b32 	%r<11>;
	.reg .b64 	%rd<9>;

	ld.param.u32 	%r3, [schedule_batches_param_4+4];
	ld.param.u32 	%r2, [schedule_batches_param_4];
	ld.param.u64 	%rd1, [schedule_batches_param_2];
	ld.param.u64 	%rd2, [schedule_batches_param_3];
	mov.u32 	%r6, %ctaid.x;
	mov.u32 	%r7, %ntid.x;
	mov.u32 	%r8, %tid.x;
	mad.lo.s32 	%r1, %r6, %r7, %r8;
	setp.ge.u32 	%p1, %r1, %r2;
	@%p1 bra 	$L__BB5_2;
	cvta.to.global.u64 	%rd3, %rd1;
	cvta.to.global.u64 	%rd4, %rd2;
	div.u32 	%r9, %r1, %r3;
	mul.wide.u32 	%rd5, %r1, 4;
	add.s64 	%rd6, %rd3, %rd5;
	st.global.u32 	[%rd6], %r9;
	mul.wide.u32 	%rd7, %r9, 4;
	add.s64 	%rd8, %rd4, %rd7;
	atom.global.add.u32 	%r10, [%rd8], 1;
$L__BB5_2:
	ret;

}


// ===== COMPILED SASS (sm_100) =====

	.target	sm_100

	.elftype	@"ET_EXEC"


//--------------------- .note.nv.tkinfo           --------------------------
	.section	.note.nv.tkinfo,"",@"SHT_NOTE"
	.sectionflags	@"SHF_NOTE_NV_TKINFO"
	.tkinfo
        /*0018*/ 	.word	0x00000002
        /*0030*/ 	.string	""
        /*0030*/ 	.string	"ptxas"
        /*0030*/ 	.string	"Cuda compilation tools, release 13.0, V13.0.88"
        /*0030*/ 	.string	"Build cuda_13.0.r13.0/compiler.36424714_0"
        /*0030*/ 	.string	"-arch sm_100 -m 64 "



//--------------------- .note.nv.cuinfo           --------------------------
	.section	.note.nv.cuinfo,"",@"SHT_NOTE"
	.sectionflags	@"SHF_NOTE_NV_CUINFO"
        /*0018*/ 	.short	0x0002
        /*001a*/ 	.short	0x0064
        /*001c*/ 	.short	0x0082
	.zero		2


//--------------------- .nv.info                  --------------------------
	.section	.nv.info,"",@"SHT_CUDA_INFO"
	.align	4


	//----- nvinfo : EIATTR_REGCOUNT
	.align		4
        /*0000*/ 	.byte	0x04, 0x2f
        /*0002*/ 	.short	(.L_1 - .L_0)
	.align		4
.L_0:
        /*0004*/ 	.word	index@(chunked_attention_f32)
        /*0008*/ 	.word	0x00000020


	//----- nvinfo : EIATTR_FRAME_SIZE
	.align		4
.L_1:
        /*000c*/ 	.byte	0x04, 0x11
        /*000e*/ 	.short	(.L_3 - .L_2)
	.align		4
.L_2:
        /*0010*/ 	.word	index@($__internal_3_$__cuda_sm3x_div_rn_noftz_f32_slowpath)
        /*0014*/ 	.word	0x00000000


	//----- nvinfo : EIATTR_FRAME_SIZE
	.align		4
.L_3:
        /*0018*/ 	.byte	0x04, 0x11
        /*001a*/ 	.short	(.L_5 - .L_4)
	.align		4
.L_4:
        /*001c*/ 	.word	index@(chunked_attention_f32)
        /*0020*/ 	.word	0x00000000


	//----- nvinfo : EIATTR_REGCOUNT
	.align		4
.L_5:
        /*0024*/ 	.byte	0x04, 0x2f
        /*0026*/ 	.short	(.L_7 - .L_6)
	.align		4
.L_6:
        /*0028*/ 	.word	index@(chunked_attention_f16)
        /*002c*/ 	.word	0x00000020


	//----- nvinfo : EIATTR_FRAME_SIZE
	.align		4
.L_7:
        /*0030*/ 	.byte	0x04, 0x11
        /*0032*/ 	.short	(.L_9 - .L_8)
	.align		4
.L_8:
        /*0034*/ 	.word	index@($__internal_2_$__cuda_sm3x_div_rn_noftz_f32_slowpath)
        /*0038*/ 	.word	0x00000000


	//----- nvinfo : EIATTR_FRAME_SIZE
	.align		4
.L_9:
        /*003c*/ 	.byte	0x04, 0x11
        /*003e*/ 	.short	(.L_11 - .L_10)
	.align		4
.L_10:
        /*0040*/ 	.word	index@(chunked_attention_f16)
        /*0044*/ 	.word	0x00000000


	//----- nvinfo : EIATTR_REGCOUNT
	.align		4
.L_11:
        /*0048*/ 	.byte	0x04, 0x2f
        /*004a*/ 	.short	(.L_13 - .L_12)
	.align		4
.L_12:
        /*004c*/ 	.word	index@(merge_chunks_f32)
        /*0050*/ 	.word	0x0000001f


	//----- nvinfo : EIATTR_FRAME_SIZE
	.align		4
.L_13:
        /*0054*/ 	.byte	0x04, 0x11
        /*0056*/ 	.short	(.L_15 - .L_14)
	.align		4
.L_14:
        /*0058*/ 	.word	index@($__internal_1_$__cuda_sm3x_div_rn_noftz_f32_slowpath)
        /*005c*/ 	.word	0x00000000


	//----- nvinfo : EIATTR_FRAME_SIZE
	.align		4
.L_15:
        /*0060*/ 	.byte	0x04, 0x11
        /*0062*/ 	.short	(.L_17 - .L_16)
	.align		4
.L_16:
        /*0064*/ 	.word	index@(merge_chunks_f32)
        /*0068*/ 	.word	0x00000000


	//----- nvinfo : EIATTR_REGCOUNT
	.align		4
.L_17:
        /*006c*/ 	.byte	0x04, 0x2f
        /*006e*/ 	.short	(.L_19 - .L_18)
	.align		4
.L_18:
        /*0070*/ 	.word	index@(merge_chunks_f16)
        /*0074*/ 	.word	0x0000001f


	//----- nvinfo : EIATTR_FRAME_SIZE
	.align		4
.L_19:
        /*0078*/ 	.byte	0x04, 0x11
        /*007a*/ 	.short	(.L_21 - .L_20)
	.align		4
.L_20:
        /*007c*/ 	.word	index@($__internal_0_$__cuda_sm3x_div_rn_noftz_f32_slowpath)
        /*0080*/ 	.word	0x00000000


	//----- nvinfo : EIATTR_FRAME_SIZE
	.align		4
.L_21:
        /*0084*/ 	.byte	0x04, 0x11
        /*0086*/ 	.short	(.L_23 - .L_22)
	.align		4
.L_22:
        /*0088*/ 	.word	index@(merge_chunks_f16)
        /*008c*/ 	.word	0x00000000


	//----- nvinfo : EIATTR_REGCOUNT
	.align		4
.L_23:
        /*0090*/ 	.byte	0x04, 0x2f
        /*0092*/ 	.short	(.L_25 - .L_24)
	.align		4
.L_24:
        /*0094*/ 	.word	index@(pod_attention_split)
        /*0098*/ 	.word	0x0000000c


	//----- nvinfo : EIATTR_FRAME_SIZE
	.align		4
.L_25:
        /*009c*/ 	.byte	0x04, 0x11
        /*009e*/ 	.short	(.L_27 - .L_26)
	.align		4
.L_26:
        /*00a0*/ 	.word	index@(pod_attention_split)
        /*00a4*/ 	.word	0x00000000


	//----- nvinfo : EIATTR_REGCOUNT
	.align		4
.L_27:
        /*00a8*/ 	.byte	0x04, 0x2f
        /*00aa*/ 	.short	(.L_29 - .L_28)
	.align		4
.L_28:
        /*00ac*/ 	.word	index@(schedule_batches)
        /*00b0*/ 	.word	0x0000000c


	//----- nvinfo : EIATTR_FRAME_SIZE
	.align		4
.L_29:
        /*00b4*/ 	.byte	0x04, 0x11
        /*00b6*/ 	.short	(.L_31 - .L_30)
	.align		4
.L_30:
        /*00b8*/ 	.word	index@(schedule_batches)
        /*00bc*/ 	.word	0x00000000


	//----- nvinfo : EIATTR_MIN_STACK_SIZE
	.align		4
.L_31:
        /*00c0*/ 	.byte	0x04, 0x12
        /*00c2*/ 	.short	(.L_33 - .L_32)
	.align		4
.L_32:
        /*00c4*/ 	.word	index@(schedule_batches)
        /*00c8*/ 	.word	0x00000000


	//----- nvinfo : EIATTR_MIN_STACK_SIZE
	.align		4
.L_33:
        /*00cc*/ 	.byte	0x04, 0x12
        /*00ce*/ 	.short	(.L_35 - .L_34)
	.align		4
.L_34:
        /*00d0*/ 	.word	index@(pod_attention_split)
        /*00d4*/ 	.word	0x00000000


	//----- nvinfo : EIATTR_MIN_STACK_SIZE
	.align		4
.L_35:
        /*00d8*/ 	.byte	0x04, 0x12
        /*00da*/ 	.short	(.L_37 - .L_36)
	.align		4
.L_36:
        /*00dc*/ 	.word	index@(merge_chunks_f16)
        /*00e0*/ 	.word	0x00000000


	//----- nvinfo : EIATTR_MIN_STACK_SIZE
	.align		4
.L_37:
        /*00e4*/ 	.byte	0x04, 0x12
        /*00e6*/ 	.short	(.L_39 - .L_38)
	.align		4
.L_38:
        /*00e8*/ 	.word	index@(merge_chunks_f32)
        /*00ec*/ 	.word	0x00000000


	//----- nvinfo : EIATTR_MIN_STACK_SIZE
	.align		4
.L_39:
        /*00f0*/ 	.byte	0x04, 0x12
        /*00f2*/ 	.short	(.L_41 - .L_40)
	.align		4
.L_40:
        /*00f4*/ 	.word	index@(chunked_attention_f16)
        /*00f8*/ 	.word	0x00000000


	//----- nvinfo : EIATTR_MIN_STACK_SIZE
	.align		4
.L_41:
        /*00fc*/ 	.byte	0x04, 0x12
        /*00fe*/ 	.short	(.L_43 - .L_42)
	.align		4
.L_42:
        /*0100*/ 	.word	index@(chunked_attention_f32)
        /*0104*/ 	.word	0x00000000
.L_43:


//--------------------- .nv.compat                --------------------------
	.section	.nv.compat,"",@"SHT_CUDA_COMPAT_INFO"
	.align	4
        /*0000*/ 	.byte	0x02, 0x09, 0x00, 0x00, 0x02, 0x02, 0x01, 0x00, 0x02, 0x05, 0x05, 0x00, 0x03, 0x07, 0x01, 0x01
        /*0010*/ 	.byte	0x02, 0x03, 0x00, 0x00, 0x02, 0x06, 0x01, 0x00, 0x04, 0x0b, 0x08, 0x00, 0x01, 0x00, 0x00, 0x00
        /*0020*/ 	.byte	0x00, 0x00, 0x00, 0x00


//--------------------- .nv.info.schedule_batches --------------------------
	.section	.nv.info.schedule_batches,"",@"SHT_CUDA_INFO"
	.sectionflags	@""
	.align	4


	//----- nvinfo : EIATTR_CUDA_API_VERSION
	.align		4
        /*0000*/ 	.byte	0x04, 0x37
        /*0002*/ 	.short	(.L_45 - .L_44)
.L_44:
        /*0004*/ 	.word	0x00000082


	//----- nvinfo : EIATTR_KPARAM_INFO
	.align		4
.L_45:
        /*0008*/ 	.byte	0x04, 0x17
        /*000a*/ 	.short	(.L_47 - .L_46)
.L_46:
        /*000c*/ 	.word	0x00000000
        /*0010*/ 	.short	0x0004
        /*0012*/ 	.short	0x0020
        /*0014*/ 	.byte	0x00, 0xf0, 0x41, 0x00


	//----- nvinfo : EIATTR_KPARAM_INFO
	.align		4
.L_47:
        /*0018*/ 	.byte	0x04, 0x17
        /*001a*/ 	.short	(.L_49 - .L_48)
.L_48:
        /*001c*/ 	.word	0x00000000
        /*0020*/ 	.short	0x0003
        /*0022*/ 	.short	0x0018
        /*0024*/ 	.byte	0x00, 0xf5, 0x21, 0x00


	//----- nvinfo : EIATTR_KPARAM_INFO
	.align		4
.L_49:
        /*0028*/ 	.byte	0x04, 0x17
        /*002a*/ 	.short	(.L_51 - .L_50)
.L_50:
        /*002c*/ 	.word	0x00000000
        /*0030*/ 	.short	0x0002
        /*0032*/ 	.short	0x0010
        /*0034*/ 	.byte	0x00, 0xf5, 0x21, 0x00


	//----- nvinfo : EIATTR_KPARAM_INFO
	.align		4
.L_51:
        /*0038*/ 	.byte	0x04, 0x17
        /*003a*/ 	.short	(.L_53 - .L_52)
.L_52:
        /*003c*/ 	.word	0x00000000
        /*0040*/ 	.short	0x0001
        /*0042*/ 	.short	0x0008
        /*0044*/ 	.byte	0x00, 0xf5, 0x21, 0x00


	//----- nvinfo : EIATTR_KPARAM_INFO
	.align		4
.L_53:
        /*0048*/ 	.byte	0x04, 0x17
        /*004a*/ 	.short	(.L_55 - .L_54)
.L_54:
        /*004c*/ 	.word	0x00000000
        /*0050*/ 	.short	0x0000
        /*0052*/ 	.short	0x0000
        /*0054*/ 	.byte	0x00, 0xf5, 0x21, 0x00


	//----- nvinfo : EIATTR_SPARSE_MMA_MASK
	.align		4
.L_55:
        /*0058*/ 	.byte	0x03, 0x50
        /*005a*/ 	.short	0x0000


	//----- nvinfo : EIATTR_MAXREG_COUNT
	.align		4
        /*005c*/ 	.byte	0x03, 0x1b
        /*005e*/ 	.short	0x00ff


	//----- nvinfo : EIATTR_MERCURY_ISA_VERSION
	.align		4
        /*0060*/ 	.byte	0x03, 0x5f
        /*0062*/ 	.short	0x0101


	//----- nvinfo : EIATTR_VRC_CTA_INIT_COUNT
	.align		4
        /*0064*/ 	.byte	0x02, 0x4a
	.zero		1
	.zero		1


	//----- nvinfo : EIATTR_EXIT_INSTR_OFFSETS
	.align		4
        /*0068*/ 	.byte	0x04, 0x1c
        /*006a*/ 	.short	(.L_57 - .L_56)


	//   ....[0]....
.L_56:
        /*006c*/ 	.word	0x00000070


	//   ....[1]....
        /*0070*/ 	.word	0x00000230


	//----- nvinfo : EIATTR_CBANK_PARAM_SIZE
	.align		4
.L_57:
        /*0074*/ 	.byte	0x03, 0x19
        /*0076*/ 	.short	0x0030


	//----- nvinfo : EIATTR_PARAM_CBANK
	.align		4
        /*0078*/ 	.byte	0x04, 0x0a
        /*007a*/ 	.short	(.L_59 - .L_58)
	.align		4
.L_58:
        /*007c*/ 	.word	index@(.nv.constant0.schedule_batches)
        /*0080*/ 	.short	0x0380
        /*0082*/ 	.short	0x0030


	//----- nvinfo : EIATTR_SW_WAR
	.align		4
.L_59:
        /*0084*/ 	.byte	0x04, 0x36
        /*0086*/ 	.short	(.L_61 - .L_60)
.L_60:
        /*0088*/ 	.word	0x00000008
.L_61:


//--------------------- .nv.info.pod_attention_split --------------------------
	.section	.nv.info.pod_attention_split,"",@"SHT_CUDA_INFO"
	.sectionflags	@""
	.align	4


	//----- nvinfo : EIATTR_CUDA_API_VERSION
	.align		4
        /*0000*/ 	.byte	0x04, 0x37
        /*0002*/ 	.short	(.L_63 - .L_62)
.L_62:
        /*0004*/ 	.word	0x00000082


	//----- nvinfo : EIATTR_KPARAM_INFO
	.align		4
.L_63:
        /*0008*/ 	.byte	0x04, 0x17
        /*000a*/ 	.short	(.L_65 - .L_64)
.L_64:
        /*000c*/ 	.word	0x00000000
        /*0010*/ 	.short	0x0006
        /*0012*/ 	.short	0x0030
        /*0014*/ 	.byte	0x00, 0xf0, 0x51, 0x00


	//----- nvinfo : EIATTR_KPARAM_INFO
	.align		4
.L_65:
        /*0018*/ 	.byte	0x04, 0x17
        /*001a*/ 	.short	(.L_67 - .L_66)
.L_66:
        /*001c*/ 	.word	0x00000000
        /*0020*/ 	.short	0x0005
        /*0022*/ 	.short	0x0028
        /*0024*/ 	.byte	0x00, 0xf5, 0x21, 0x00


	//----- nvinfo : EIATTR_KPARAM_INFO
	.align		4
.L_67:
        /*0028*/ 	.byte	0x04, 0x17
        /*002a*/ 	.short	(.L_69 - .L_68)
.L_68:
        /*002c*/ 	.word	0x00000000
        /*0030*/ 	.short	0x0004
        /*0032*/ 	.short	0x0020
        /*0034*/ 	.byte	0x00, 0xf5, 0x21, 0x00


	//----- nvinfo : EIATTR_KPARAM_INFO
	.align		4
.L_69:
        /*0038*/ 	.byte	0x04, 0x17
        /*003a*/ 	.short	(.L_71 - .L_70)
.L_70:
        /*003c*/ 	.word	0x00000000
        /*0040*/ 	.short	0x0003
        /*0042*/ 	.short	0x0018
        /*0044*/ 	.byte	0x00, 0xf5, 0x21, 0x00


	//----- nvinfo : EIATTR_KPARAM_INFO
	.align		4
.L_71:
        /*0048*/ 	.byte	0x04, 0x17
        /*004a*/ 	.short	(.L_73 - .L_72)
.L_72:
        /*004c*/ 	.word	0x00000000
        /*0050*/ 	.short	0x0002
        /*0052*/ 	.short	0x0010
        /*0054*/ 	.byte	0x00, 0xf5, 0x21, 0x00


	//----- nvinfo : EIATTR_KPARAM_INFO
	.align		4
.L_73:
        /*0058*/ 	.byte	0x04, 0x17
        /*005a*/ 	.short	(.L_75 - .L_74)
.L_74:
        /*005c*/ 	.word	0x00000000
        /*0060*/ 	.short	0x0001
        /*0062*/ 	.short	0x0008
        /*0064*/ 	.byte	0x00, 0xf5, 0x21, 0x00


	//----- nvinfo : EIATTR_KPARAM_INFO
	.align		4
.L_75:
        /*0068*/ 	.byte	0x04, 0x17
        /*006a*/ 	.short	(.L_77 - .L_76)
.L_76:
        /*006c*/ 	.word	0x00000000
        /*0070*/ 	.short	0x0000
        /*0072*/ 	.short	0x0000
        /*0074*/ 	.byte	0x00, 0xf5, 0x21, 0x00


	//----- nvinfo : EIATTR_SPARSE_MMA_MASK
	.align		4
.L_77:
        /*0078*/ 	.byte	0x03, 0x50
        /*007a*/ 	.short	0x0000


	//----- nvinfo : EIATTR_MAXREG_COUNT
	.align		4
        /*007c*/ 	.byte	0x03, 0x1b
        /*007e*/ 	.short	0x00ff


	//----- nvinfo : EIATTR_NUM_BARRIERS
	.align		4
        /*0080*/ 	.byte	0x02, 0x4c
        /*0082*/ 	.byte	0x01
	.zero		1


	//----- nvinfo : EIATTR_MERCURY_ISA_VERSION
	.align		4
        /*0084*/ 	.byte	0x03, 0x5f
        /*0086*/ 	.short	0x0101


	//----- nvinfo : EIATTR_INT_WARP_WIDE_INSTR_OFFSETS
	.align		4
        /*0088*/ 	.byte	0x04, 0x31
        /*008a*/ 	.short	(.L_79 - .L_78)


	//   ....[0]....
.L_78:
        /*008c*/ 	.word	0x00000170


	//   ....[1]....
        /*0090*/ 	.word	0x00000210


	//   ....[2]....
        /*0094*/ 	.word	0x000002c0


	//   ....[3]....
        /*0098*/ 	.word	0x00000380


	//----- nvinfo : EIATTR_VRC_CTA_INIT_COUNT
	.align		4
.L_79:
        /*009c*/ 	.byte	0x02, 0x4a
	.zero		1
	.zero		1


	//----- nvinfo : EIATTR_EXIT_INSTR_OFFSETS
	.align		4
        /*00a0*/ 	.byte	0x04, 0x1c
        /*00a2*/ 	.short	(.L_81 - .L_80)


	//   ....[0]....
.L_80:
        /*00a4*/ 	.word	0x00000410


	//   ....[1]....
        /*00a8*/ 	.word	0x000004e0


	//----- nvinfo : EIATTR_CRS_STACK_SIZE
	.align		4
.L_81:
        /*00ac*/ 	.byte	0x04, 0x1e
        /*00ae*/ 	.short	(.L_83 - .L_82)
.L_82:
        /*00b0*/ 	.word	0x00000000


	//----- nvinfo : EIATTR_CBANK_PARAM_SIZE
	.align		4
.L_83:
        /*00b4*/ 	.byte	0x03, 0x19
        /*00b6*/ 	.short	0x0044


	//----- nvinfo : EIATTR_PARAM_CBANK
	.align		4
        /*00b8*/ 	.byte	0x04, 0x0a
        /*00ba*/ 	.short	(.L_85 - .L_84)
	.align		4
.L_84:
        /*00bc*/ 	.word	index@(.nv.constant0.pod_attention_split)
        /*00c0*/ 	.short	0x0380
        /*00c2*/ 	.short	0x0044


	//----- nvinfo : EIATTR_SW_WAR
	.align		4
.L_85:
        /*00c4*/ 	.byte	0x04, 0x36
        /*00c6*/ 	.short	(.L_87 - .L_86)
.L_86:
        /*00c8*/ 	.word	0x00000008
.L_87:


//--------------------- .nv.info.merge_chunks_f16 --------------------------
	.section	.nv.info.merge_chunks_f16,"",@"SHT_CUDA_INFO"
	.sectionflags	@""
	.align	4


	//----- nvinfo : EIATTR_CUDA_API_VERSION
	.align		4
        /*0000*/ 	.byte	0x04, 0x37
        /*0002*/ 	.short	(.L_89 - .L_88)
.L_88:
        /*0004*/ 	.word	0x00000082


	//----- nvinfo : EIATTR_KPARAM_INFO
	.align		4
.L_89:
        /*0008*/ 	.byte	0x04, 0x17
        /*000a*/ 	.short	(.L_91 - .L_90)
.L_90:
        /*000c*/ 	.word	0x00000000
        /*0010*/ 	.short	0x0003
        /*0012*/ 	.short	0x0018
        /*0014*/ 	.byte	0x00, 0xf0, 0x41, 0x00


	//----- nvinfo : EIATTR_KPARAM_INFO
	.align		4
.L_91:
        /*0018*/ 	.byte	0x04, 0x17
        /*001a*/ 	.short	(.L_93 - .L_92)
.L_92:
        /*001c*/ 	.word	0x00000000
        /*0020*/ 	.short	0x0002
        /*0022*/ 	.short	0x0010
        /*0024*/ 	.byte	0x00, 0xf5, 0x21, 0x00


	//----- nvinfo : EIATTR_KPARAM_INFO
	.align		4
.L_93:
        /*0028*/ 	.byte	0x04, 0x17
        /*002a*/ 	.short	(.L_95 - .L_94)
.L_94:
        /*002c*/ 	.word	0x00000000
        /*0030*/ 	.short	0x0001
        /*0032*/ 	.short	0x0008
        /*0034*/ 	.byte	0x00, 0xf5, 0x21, 0x00


	//----- nvinfo : EIATTR_KPARAM_INFO
	.align		4
.L_95:
        /*0038*/ 	.byte	0x04, 0x17
        /*003a*/ 	.short	(.L_97 - .L_96)
.L_96:
        /*003c*/ 	.word	0x00000000
        /*0040*/ 	.short	0x0000
        /*0042*/ 	.short	0x0000
        /*0044*/ 	.byte	0x00, 0xf5, 0x21, 0x00


	//----- nvinfo : EIATTR_SPARSE_MMA_MASK
	.align		4
.L_97:
        /*0048*/ 	.byte	0x03, 0x50
        /*004a*/ 	.short	0x0000


	//----- nvinfo : EIATTR_MAXREG_COUNT
	.align		4
        /*004c*/ 	.byte	0x03, 0x1b
        /*004e*/ 	.short	0x00ff


	//----- nvinfo : EIATTR_NUM_BARRIERS
	.align		4
        /*0050*/ 	.byte	0x02, 0x4c
        /*0052*/ 	.byte	0x01
	.zero		1


	//----- nvinfo : EIATTR_MERCURY_ISA_VERSION
	.align		4
        /*0054*/ 	.byte	0x03, 0x5f
        /*0056*/ 	.short	0x0101


	//----- nvinfo : EIATTR_INT_WARP_WIDE_INSTR_OFFSETS
	.align		4
        /*0058*/ 	.byte	0x04, 0x31
        /*005a*/ 	.short	(.L_99 - .L_98)


	//   ....[0]....
.L_98:
        /*005c*/ 	.word	0x000002c0


	//   ....[1]....
        /*0060*/ 	.word	0x00000300


	//----- nvinfo : EIATTR_VRC_CTA_INIT_COUNT
	.align		4
.L_99:
        /*0064*/ 	.byte	0x02, 0x4a
	.zero		1
	.zero		1


	//----- nvinfo : EIATTR_EXIT_INSTR_OFFSETS
	.align		4
        /*0068*/ 	.byte	0x04, 0x1c
        /*006a*/ 	.short	(.L_101 - .L_100)


	//   ....[0]....
.L_100:
        /*006c*/ 	.word	0x00000090


	//   ....[1]....
        /*0070*/ 	.word	0x00001730


	//----- nvinfo : EIATTR_CRS_STACK_SIZE
	.align		4
.L_101:
        /*0074*/ 	.byte	0x04, 0x1e
        /*0076*/ 	.short	(.L_103 - .L_102)
.L_102:
        /*0078*/ 	.word	0x00000000


	//----- nvinfo : EIATTR_CBANK_PARAM_SIZE
	.align		4
.L_103:
        /*007c*/ 	.byte	0x03, 0x19
        /*007e*/ 	.short	0x0028


	//----- nvinfo : EIATTR_PARAM_CBANK
	.align		4
        /*0080*/ 	.byte	0x04, 0x0a
        /*0082*/ 	.short	(.L_105 - .L_104)
	.align		4
.L_104:
        /*0084*/ 	.word	index@(.nv.constant0.merge_chunks_f16)
        /*0088*/ 	.short	0x0380
        /*008a*/ 	.short	0x0028


	//----- nvinfo : EIATTR_SW_WAR
	.align		4
.L_105:
        /*008c*/ 	.byte	0x04, 0x36
        /*008e*/ 	.short	(.L_107 - .L_106)
.L_106:
        /*0090*/ 	.word	0x00000008
.L_107:


//--------------------- .nv.info.merge_chunks_f32 --------------------------
	.section	.nv.info.merge_chunks_f32,"",@"SHT_CUDA_INFO"
	.sectionflags	@""
	.align	4


	//----- nvinfo : EIATTR_CUDA_API_VERSION
	.align		4
        /*0000*/ 	.byte	0x04, 0x37
        /*0002*/ 	.short	(.L_109 - .L_108)
.L_108:
        /*0004*/ 	.word	0x00000082


	//----- nvinfo : EIATTR_KPARAM_INFO
	.align		4
.L_109:
        /*0008*/ 	.byte	0x04, 0x17
        /*000a*/ 	.short	(.L_111 - .L_110)
.L_110:
        /*000c*/ 	.word	0x00000000
        /*0010*/ 	.short	0x0003
        /*0012*/ 	.short	0x0018
        /*0014*/ 	.byte	0x00, 0xf0, 0x41, 0x00


	//----- nvinfo : EIATTR_KPARAM_INFO
	.align		4
.L_111:
        /*0018*/ 	.byte	0x04, 0x17
        /*001a*/ 	.short	(.L_113 - .L_112)
.L_112:
        /*001c*/ 	.word	0x00000000
        /*0020*/ 	.short	0x0002
        /*0022*/ 	.short	0x0010
        /*0024*/ 	.byte	0x00, 0xf5, 0x21, 0x00


	//----- nvinfo : EIATTR_KPARAM_INFO
	.align		4
.L_113:
        /*0028*/ 	.byte	0x04, 0x17
        /*002a*/ 	.short	(.L_115 - .L_114)
.L_114:
        /*002c*/ 	.word	0x00000000
        /*0030*/ 	.short	0x0001
        /*0032*/ 	.short	0x0008
        /*0034*/ 	.byte	0x00, 0xf5, 0x21, 0x00


	//----- nvinfo : EIATTR_KPARAM_INFO
	.align		4
.L_115:
        /*0038*/ 	.byte	0x04, 0x17
        /*003a*/ 	.short	(.L_117 - .L_116)
.L_116:
        /*003c*/ 	.word	0x00000000
        /*0040*/ 	.short	0x0000
        /*0042*/ 	.short	0x0000
        /*0044*/ 	.byte	0x00, 0xf5, 0x21, 0x00


	//----- nvinfo : EIATTR_SPARSE_MMA_MASK
	.align		4
.L_117:
        /*0048*/ 	.byte	0x03, 0x50
        /*004a*/ 	.short	0x0000


	//----- nvinfo : EIATTR_MAXREG_COUNT
	.align		4
        /*004c*/ 	.byte	0x03, 0x1b
        /*004e*/ 	.short	0x00ff


	//----- nvinfo : EIATTR_NUM_BARRIERS
	.align		4
        /*0050*/ 	.byte	0x02, 0x4c
        /*0052*/ 	.byte	0x01
	.zero		1


	//----- nvinfo : EIATTR_MERCURY_ISA_VERSION
	.align		4
        /*0054*/ 	.byte	0x03, 0x5f
        /*0056*/ 	.short	0x0101


	//----- nvinfo : EIATTR_INT_WARP_WIDE_INSTR_OFFSETS
	.align		4
        /*0058*/ 	.byte	0x04, 0x31
        /*005a*/ 	.short	(.L_119 - .L_118)


	//   ....[0]....
.L_118:
        /*005c*/ 	.word	0x000002c0


	//   ....[1]....
        /*0060*/ 	.word	0x00000300


	//----- nvinfo : EIATTR_VRC_CTA_INIT_COUNT
	.align		4
.L_119:
        /*0064*/ 	.byte	0x02, 0x4a
	.zero		1
	.zero		1


	//----- nvinfo : EIATTR_EXIT_INSTR_OFFSETS
	.align		4
        /*0068*/ 	.byte	0x04, 0x1c
        /*006a*/ 	.short	(.L_121 - .L_120)


	//   ....[0]....
.L_120:
        /*006c*/ 	.word	0x00000090


	//   ....[1]....
        /*0070*/ 	.word	0x000016b0


	//----- nvinfo : EIATTR_CRS_STACK_SIZE
	.align		4
.L_121:
        /*0074*/ 	.byte	0x04, 0x1e
        /*0076*/ 	.short	(.L_123 - .L_122)
.L_122:
        /*0078*/ 	.word	0x00000000


	//----- nvinfo : EIATTR_CBANK_PARAM_SIZE
	.align		4
.L_123:
        /*007c*/ 	.byte	0x03, 0x19
        /*007e*/ 	.short	0x0028


	//----- nvinfo : EIATTR_PARAM_CBANK
	.align		4
        /*0080*/ 	.byte	0x04, 0x0a
        /*0082*/ 	.short	(.L_125 - .L_124)
	.align		4
.L_124:
        /*0084*/ 	.word	index@(.nv.constant0.merge_chunks_f32)
        /*0088*/ 	.short	0x0380
        /*008a*/ 	.short	0x0028


	//----- nvinfo : EIATTR_SW_WAR
	.align		4
.L_125:
        /*008c*/ 	.byte	0x04, 0x36
        /*008e*/ 	.short	(.L_127 - .L_126)
.L_126:
        /*0090*/ 	.word	0x00000008
.L_127:


//--------------------- .nv.info.chunked_attention_f16 --------------------------
	.section	.nv.info.chunked_attention_f16,"",@"SHT_CUDA_INFO"
	.sectionflags	@""
	.align	4


	//----- nvinfo : EIATTR_CUDA_API_VERSION
	.align		4
        /*0000*/ 	.byte	0x04, 0x37
        /*0002*/ 	.short	(.L_129 - .L_128)
.L_128:
        /*0004*/ 	.word	0x00000082


	//----- nvinfo : EIATTR_KPARAM_INFO
	.align		4
.L_129:
        /*0008*/ 	.byte	0x04, 0x17
        /*000a*/ 	.short	(.L_131 - .L_130)
.L_130:
        /*000c*/ 	.word	0x00000000
        /*0010*/ 	.short	0x0005
        /*0012*/ 	.short	0x0028
        /*0014*/ 	.byte	0x00, 0xf0, 0x81, 0x00


	//----- nvinfo : EIATTR_KPARAM_INFO
	.align		4
.L_131:
        /*0018*/ 	.byte	0x04, 0x17
        /*001a*/ 	.short	(.L_133 - .L_132)
.L_132:
        /*001c*/ 	.word	0x00000000
        /*0020*/ 	.short	0x0004
        /*0022*/ 	.short	0x0020
        /*0024*/ 	.byte	0x00, 0xf5, 0x21, 0x00


	//----- nvinfo : EIATTR_KPARAM_INFO
	.align		4
.L_133:
        /*0028*/ 	.byte	0x04, 0x17
        /*002a*/ 	.short	(.L_135 - .L_134)
.L_134:
        /*002c*/ 	.word	0x00000000
        /*0030*/ 	.short	0x0003
        /*0032*/ 	.short	0x0018
        /*0034*/ 	.byte	0x00, 0xf5, 0x21, 0x00


	//----- nvinfo : EIATTR_KPARAM_INFO
	.align		4
.L_135:
        /*0038*/ 	.byte	0x04, 0x17
        /*003a*/ 	.short	(.L_137 - .L_136)
.L_136:
        /*003c*/ 	.word	0x00000000
        /*0040*/ 	.short	0x0002
        /*0042*/ 	.short	0x0010
        /*0044*/ 	.byte	0x00, 0xf5, 0x21, 0x00


	//----- nvinfo : EIATTR_KPARAM_INFO
	.align		4
.L_137:
        /*0048*/ 	.byte	0x04, 0x17
        /*004a*/ 	.short	(.L_139 - .L_138)
.L_138:
        /*004c*/ 	.word	0x00000000
        /*0050*/ 	.short	0x0001
        /*0052*/ 	.short	0x0008
        /*0054*/ 	.byte	0x00, 0xf5, 0x21, 0x00


	//----- nvinfo : EIATTR_KPARAM_INFO
	.align		4
.L_139:
        /*0058*/ 	.byte	0x04, 0x17
        /*005a*/ 	.short	(.L_141 - .L_140)
.L_140:
        /*005c*/ 	.word	0x00000000
        /*0060*/ 	.short	0x0000
        /*0062*/ 	.short	0x0000
        /*0064*/ 	.byte	0x00, 0xf5, 0x21, 0x00


	//----- nvinfo : EIATTR_SPARSE_MMA_MASK
	.align		4
.L_141:
        /*0068*/ 	.byte	0x03, 0x50
        /*006a*/ 	.short	0x0000


	//----- nvinfo : EIATTR_MAXREG_COUNT
	.align		4
        /*006c*/ 	.byte	0x03, 0x1b
        /*006e*/ 	.short	0x00ff


	//----- nvinfo : EIATTR_NUM_BARRIERS
	.align		4
        /*0070*/ 	.byte	0x02, 0x4c
        /*0072*/ 	.byte	0x01
	.zero		1


	//----- nvinfo : EIATTR_MERCURY_ISA_VERSION
	.align		4
        /*0074*/ 	.byte	0x03, 0x5f
        /*0076*/ 	.short	0x0101


	//----- nvinfo : EIATTR_UNUSED_LOAD_BYTE_OFFSET
	.align		4
        /*0078*/ 	.byte	0x04, 0x44
        /*007a*/ 	.short	(.L_143 - .L_142)


	//   ....[0]....
.L_142:
        /*007c*/ 	.word	0x00001150
        /*0080*/ 	.word	0x00000fff


	//----- nvinfo : EIATTR_INT_WARP_WIDE_INSTR_OFFSETS
	.align		4
.L_143:
        /*0084*/ 	.byte	0x04, 0x31
        /*0086*/ 	.short	(.L_145 - .L_144)


	//   ....[0]....
.L_144:
        /*0088*/ 	.word	0x00000380


	//   ....[1]....
        /*008c*/ 	.word	0x00000390


	//   ....[2]....
        /*0090*/ 	.word	0x000012b0


	//   ....[3]....
        /*0094*/ 	.word	0x000012d0


	//----- nvinfo : EIATTR_VRC_CTA_INIT_COUNT
	.align		4
.L_145:
        /*0098*/ 	.byte	0x02, 0x4a
	.zero		1
	.zero		1


	//----- nvinfo : EIATTR_EXIT_INSTR_OFFSETS
	.align		4
        /*009c*/ 	.byte	0x04, 0x1c
        /*009e*/ 	.short	(.L_147 - .L_146)


	//   ....[0]....
.L_146:
        /*00a0*/ 	.word	0x00000090


	//   ....[1]....
        /*00a4*/ 	.word	0x000030a0


	//   ....[2]....
        /*00a8*/ 	.word	0x00003300


	//----- nvinfo : EIATTR_CRS_STACK_SIZE
	.align		4
.L_147:
        /*00ac*/ 	.byte	0x04, 0x1e
        /*00ae*/ 	.short	(.L_149 - .L_148)
.L_148:
        /*00b0*/ 	.word	0x00000000


	//----- nvinfo : EIATTR_CBANK_PARAM_SIZE
	.align		4
.L_149:
        /*00b4*/ 	.byte	0x03, 0x19
        /*00b6*/ 	.short	0x0048


	//----- nvinfo : EIATTR_PARAM_CBANK
	.align		4
        /*00b8*/ 	.byte	0x04, 0x0a
        /*00ba*/ 	.short	(.L_151 - .L_150)
	.align		4
.L_150:
        /*00bc*/ 	.word	index@(.nv.constant0.chunked_attention_f16)
        /*00c0*/ 	.short	0x0380
        /*00c2*/ 	.short	0x0048


	//----- nvinfo : EIATTR_SW_WAR
	.align		4
.L_151:
        /*00c4*/ 	.byte	0x04, 0x36
        /*00c6*/ 	.short	(.L_153 - .L_152)
.L_152:
        /*00c8*/ 	.word	0x00000008
.L_153:


//--------------------- .nv.info.chunked_attention_f32 --------------------------
	.section	.nv.info.chunked_attention_f32,"",@"SHT_CUDA_INFO"
	.sectionflags	@""
	.align	4


	//----- nvinfo : EIATTR_CUDA_API_VERSION
	.align		4
        /*0000*/ 	.byte	0x04, 0x37
        /*0002*/ 	.short	(.L_155 - .L_154)
.L_154:
        /*0004*/ 	.word	0x00000082


	//----- nvinfo : EIATTR_KPARAM_INFO
	.align		4
.L_155:
        /*0008*/ 	.byte	0x04, 0x17
        /*000a*/ 	.short	(.L_157 - .L_156)
.L_156:
        /*000c*/ 	.word	0x00000000
        /*0010*/ 	.short	0x0005
        /*0012*/ 	.short	0x0028
        /*0014*/ 	.byte	0x00, 0xf0, 0x81, 0x00


	//----- nvinfo : EIATTR_KPARAM_INFO
	.align		4
.L_157:
        /*0018*/ 	.byte	0x04, 0x17
        /*001a*/ 	.short	(.L_159 - .L_158)
.L_158:
        /*001c*/ 	.word	0x00000000
        /*0020*/ 	.short	0x0004
        /*0022*/ 	.short	0x0020
        /*0024*/ 	.byte	0x00, 0xf5, 0x21, 0x00


	//----- nvinfo : EIATTR_KPARAM_INFO
	.align		4
.L_159:
        /*0028*/ 	.byte	0x04, 0x17
        /*002a*/ 	.short	(.L_161 - .L_160)
.L_160:
        /*002c*/ 	.word	0x00000000
        /*0030*/ 	.short	0x0003
        /*0032*/ 	.short	0x0018
        /*0034*/ 	.byte	0x00, 0xf5, 0x21, 0x00


	//----- nvinfo : EIATTR_KPARAM_INFO
	.align		4
.L_161:
        /*0038*/ 	.byte	0x04, 0x17
        /*003a*/ 	.short	(.L_163 - .L_162)
.L_162:
        /*003c*/ 	.word	0x00000000
        /*0040*/ 	.short	0x0002
        /*0042*/ 	.short	0x0010
        /*0044*/ 	.byte	0x00, 0xf5, 0x21, 0x00


	//----- nvinfo : EIATTR_KPARAM_INFO
	.align		4
.L_163:
        /*0048*/ 	.byte	0x04, 0x17
        /*004a*/ 	.short	(.L_165 - .L_164)
.L_164:
        /*004c*/ 	.word	0x00000000
        /*0050*/ 	.short	0x0001
        /*0052*/ 	.short	0x0008
        /*0054*/ 	.byte	0x00, 0xf5, 0x21, 0x00


	//----- nvinfo : EIATTR_KPARAM_INFO
	.align		4
.L_165:
        /*0058*/ 	.byte	0x04, 0x17
        /*005a*/ 	.short	(.L_167 - .L_166)
.L_166:
        /*005c*/ 	.word	0x00000000
        /*0060*/ 	.short	0x0000
        /*0062*/ 	.short	0x0000
        /*0064*/ 	.byte	0x00, 0xf5, 0x21, 0x00


	//----- nvinfo : EIATTR_SPARSE_MMA_MASK
	.align		4
.L_167:
        /*0068*/ 	.byte	0x03, 0x50
        /*006a*/ 	.short	0x0000


	//----- nvinfo : EIATTR_MAXREG_COUNT
	.align		4
        /*006c*/ 	.byte	0x03, 0x1b
        /*006e*/ 	.short	0x00ff


	//----- nvinfo : EIATTR_NUM_BARRIERS
	.align		4
        /*0070*/ 	.byte	0x02, 0x4c
        /*0072*/ 	.byte	0x01
	.zero		1


	//----- nvinfo : EIATTR_MERCURY_ISA_VERSION
	.align		4
        /*0074*/ 	.byte	0x03, 0x5f
        /*0076*/ 	.short	0x0101


	//----- nvinfo : EIATTR_UNUSED_LOAD_BYTE_OFFSET
	.align		4
        /*0078*/ 	.byte	0x04, 0x44
        /*007a*/ 	.short	(.L_169 - .L_168)


	//   ....[0]....
.L_168:
        /*007c*/ 	.word	0x00000f70
        /*0080*/ 	.word	0x00000fff


	//----- nvinfo : EIATTR_INT_WARP_WIDE_INSTR_OFFSETS
	.align		4
.L_169:
        /*0084*/ 	.byte	0x04, 0x31
        /*0086*/ 	.short	(.L_171 - .L_170)


	//   ....[0]....
.L_170:
        /*0088*/ 	.word	0x00000370


	//   ....[1]....
        /*008c*/ 	.word	0x00000380


	//   ....[2]....
        /*0090*/ 	.word	0x000010a0


	//   ....[3]....
        /*0094*/ 	.word	0x000010c0


	//----- nvinfo : EIATTR_VRC_CTA_INIT_COUNT
	.align		4
.L_171:
        /*0098*/ 	.byte	0x02, 0x4a
	.zero		1
	.zero		1


	//----- nvinfo : EIATTR_EXIT_INSTR_OFFSETS
	.align		4
        /*009c*/ 	.byte	0x04, 0x1c
        /*009e*/ 	.short	(.L_173 - .L_172)


	//   ....[0]....
.L_172:
        /*00a0*/ 	.word	0x00000090


	//   ....[1]....
        /*00a4*/ 	.word	0x00002d90


	//   ....[2]....
        /*00a8*/ 	.word	0x00002ff0


	//----- nvinfo : EIATTR_CRS_STACK_SIZE
	.align		4
.L_173:
        /*00ac*/ 	.byte	0x04, 0x1e
        /*00ae*/ 	.short	(.L_175 - .L_174)
.L_174:
        /*00b0*/ 	.word	0x00000000


	//----- nvinfo : EIATTR_CBANK_PARAM_SIZE
	.align		4
.L_175:
        /*00b4*/ 	.byte	0x03, 0x19
        /*00b6*/ 	.short	0x0048


	//----- nvinfo : EIATTR_PARAM_CBANK
	.align		4
        /*00b8*/ 	.byte	0x04, 0x0a
        /*00ba*/ 	.short	(.L_177 - .L_176)
	.align		4
.L_176:
        /*00bc*/ 	.word	index@(.nv.constant0.chunked_attention_f32)
        /*00c0*/ 	.short	0x0380
        /*00c2*/ 	.short	0x0048


	//----- nvinfo : EIATTR_SW_WAR
	.align		4
.L_177:
        /*00c4*/ 	.byte	0x04, 0x36
        /*00c6*/ 	.short	(.L_179 - .L_178)
.L_178:
        /*00c8*/ 	.word	0x00000008
.L_179:


//--------------------- .nv.callgraph             --------------------------
	.section	.nv.callgraph,"",@"SHT_CUDA_CALLGRAPH"
	.align	4
	.sectionentsize	8
	.align		4
        /*0000*/ 	.word	0x00000000
	.align		4
        /*0004*/ 	.word	0xffffffff
	.align		4
        /*0008*/ 	.word	0x00000000
	.align		4
        /*000c*/ 	.word	0xfffffffe
	.align		4
        /*0010*/ 	.word	0x00000000
	.align		4
        /*0014*/ 	.word	0xfffffffd
	.align		4
        /*0018*/ 	.word	0x00000000
	.align		4
        /*001c*/ 	.word	0xfffffffc


//--------------------- .text.schedule_batches    --------------------------
	.section	.text.schedule_batches,"ax",@progbits
	.align	128
        .global         schedule_batches
        .type           schedule_batches,@function
        .size           schedule_batches,(.L_x_159 - schedule_batches)
        .other          schedule_batches,@"STO_CUDA_ENTRY STV_DEFAULT"
schedule_batches:
.text.schedule_batches:
[----:B------:R-:W-:Y:S01]  /*0000*/  LDC R1, c[0x0][0x37c] ;  /* 0x0000df00ff017b82 */ /* 0x000fe20000000800 */
[----:B------:R-:W0:Y:S07]  /*0010*/  S2R R0, SR_TID.X ;  /* 0x0000000000007919 */ /* 0x000e2e0000002100 */
[----:B------:R-:W0:Y:S01]  /*0020*/  S2UR UR4, SR_CTAID.X ;  /* 0x00000000000479c3 */ /* 0x000e220000002500 */
[----:B------:R-:W1:Y:S07]  /*0030*/  LDCU UR5, c[0x0][0x3a0] ;  /* 0x00007400ff0577ac */ /* 0x000e6e0008000800 */
[----:B------:R-:W0:Y:S02]  /*0040*/  LDC R7, c[0x0][0x360] ;  /* 0x0000d800ff077b82 */ /* 0x000e240000000800 */
[----:B0-----:R-:W-:-:S05]  /*0050*/  IMAD R7, R7, UR4, R0 ;  /* 0x0000000407077c24 */ /* 0x001fca000f8e0200 */
[----:B-1----:R-:W-:-:S13]  /*0060*/  ISETP.GE.U32.AND P0, PT, R7, UR5, PT ;  /* 0x0000000507007c0c */ /* 0x002fda000bf06070 */
[----:B------:R-:W-:Y:S05]  /*0070*/  @P0 EXIT ;  /* 0x000000000000094d */ /* 0x000fea0003800000 */
[----:B------:R-:W0:Y:S01]  /*0080*/  LDCU UR6, c[0x0][0x3a4] ;  /* 0x00007480ff0677ac */ /* 0x000e220008000800 */
[----:B------:R-:W-:Y:S01]  /*0090*/  HFMA2 R2, -RZ, RZ, 0, 0 ;  /* 0x00000000ff027431 */ /* 0x000fe200000001ff */
[----:B------:R-:W1:Y:S01]  /*00a0*/  LDCU.64 UR4, c[0x0][0x358] ;  /* 0x00006b00ff0477ac */ /* 0x000e620008000a00 */
[----:B0-----:R-:W0:Y:S01]  /*00b0*/  I2F.U32.RP R0, UR6 ;  /* 0x0000000600007d06 */ /* 0x001e220008209000 */
[----:B------:R-:W-:-:S07]  /*00c0*/  ISETP.NE.U32.AND P2, PT, RZ, UR6, PT ;  /* 0x00000006ff007c0c */ /* 0x000fce000bf45070 */
[----:B0-----:R-:W0:Y:S02]  /*00d0*/  MUFU.RCP R0, R0 ;  /* 0x0000000000007308 */ /* 0x001e240000001000 */
[----:B0-----:R-:W-:-:S06]  /*00e0*/  IADD3 R4, PT, PT, R0, 0xffffffe, RZ ;  /* 0x0ffffffe00047810 */ /* 0x001fcc0007ffe0ff */
[----:B------:R-:W0:Y:S02]  /*00f0*/  F2I.FTZ.U32.TRUNC.NTZ R3, R4 ;  /* 0x0000000400037305 */ /* 0x000e24000021f000 */
[----:B0-----:R-:W-:-:S04]  /*0100*/  IMAD.MOV R5, RZ, RZ, -R3 ;  /* 0x000000ffff057224 */ /* 0x001fc800078e0a03 */
[----:B------:R-:W-:-:S04]  /*0110*/  IMAD R5, R5, UR6, RZ ;  /* 0x0000000605057c24 */ /* 0x000fc8000f8e02ff */
[----:B------:R-:W-:Y:S02]  /*0120*/  IMAD.HI.U32 R2, R3, R5, R2 ;  /* 0x0000000503027227 */ /* 0x000fe400078e0002 */
[----:B------:R-:W0:Y:S04]  /*0130*/  LDC.64 R4, c[0x0][0x398] ;  /* 0x0000e600ff047b82 */ /* 0x000e280000000a00 */
[----:B------:R-:W-:-:S04]  /*0140*/  IMAD.HI.U32 R9, R2, R7, RZ ;  /* 0x0000000702097227 */ /* 0x000fc800078e00ff */
[----:B------:R-:W-:Y:S01]  /*0150*/  IMAD.MOV R6, RZ, RZ, -R9 ;  /* 0x000000ffff067224 */ /* 0x000fe200078e0a09 */
[----:B------:R-:W2:Y:S03]  /*0160*/  LDC.64 R2, c[0x0][0x390] ;  /* 0x0000e400ff027b82 */ /* 0x000ea60000000a00 */
[----:B------:R-:W-:-:S05]  /*0170*/  IMAD R6, R6, UR6, R7 ;  /* 0x0000000606067c24 */ /* 0x000fca000f8e0207 */
[----:B------:R-:W-:-:S13]  /*0180*/  ISETP.GE.U32.AND P0, PT, R6, UR6, PT ;  /* 0x0000000606007c0c */ /* 0x000fda000bf06070 */
[----:B------:R-:W-:Y:S01]  /*0190*/  @P0 IADD3 R6, PT, PT, R6, -UR6, RZ ;  /* 0x8000000606060c10 */ /* 0x000fe2000fffe0ff */
[----:B------:R-:W-:Y:S02]  /*01a0*/  @P0 VIADD R9, R9, 0x1 ;  /* 0x0000000109090836 */ /* 0x000fe40000000000 */
[----:B--2---:R-:W-:Y:S01]  /*01b0*/  IMAD.WIDE.U32 R2, R7, 0x4, R2 ;  /* 0x0000000407027825 */ /* 0x004fe200078e0002 */
[----:B------:R-:W-:Y:S02]  /*01c0*/  ISETP.GE.U32.AND P1, PT, R6, UR6, PT ;  /* 0x0000000606007c0c */ /* 0x000fe4000bf26070 */
[----:B------:R-:W-:-:S11]  /*01d0*/  MOV R7, 0x1 ;  /* 0x0000000100077802 */ /* 0x000fd60000000f00 */
[----:B------:R-:W-:Y:S02]  /*01e0*/  @P1 IADD3 R9, PT, PT, R9, 0x1, RZ ;  /* 0x0000000109091810 */ /* 0x000fe40007ffe0ff */
[----:B------:R-:W-:-:S05]  /*01f0*/  @!P2 LOP3.LUT R9, RZ, UR6, RZ, 0x33, !PT ;  /* 0x00000006ff09ac12 */ /* 0x000fca000f8e33ff */
[----:B0-----:R-:W-:Y:S01]  /*0200*/  IMAD.WIDE.U32 R4, R9, 0x4, R4 ;  /* 0x0000000409047825 */ /* 0x001fe200078e0004 */
[----:B-1----:R-:W-:Y:S04]  /*0210*/  STG.E desc[UR4][R2.64], R9 ;  /* 0x0000000902007986 */ /* 0x002fe8000c101904 */
[----:B------:R-:W-:Y:S01]  /*0220*/  REDG.E.ADD.STRONG.GPU desc[UR4][R4.64], R7 ;  /* 0x000000070400798e */ /* 0x000fe2000c12e104 */
[----:B------:R-:W-:Y:S05]  /*0230*/  EXIT ;  /* 0x000000000000794d */ /* 0x000fea0003800000 */
.L_x_0:
[----:B------:R-:W-:-:S00]  /*0240*/  BRA `(.L_x_0) ;  /* 0xfffffffc00fc7947 */ /* 0x000fc0000383ffff */
[----:B------:R-:W-:-:S00]  /*0250*/  NOP ;  /* 0x0000000000007918 */ /* 0x000fc00000000000 */
        /* <DEDUP_REMOVED lines=10> */
.L_x_159:


//--------------------- .text.pod_attention_split --------------------------
	.section	.text.pod_attention_split,"ax",@progbits
	.align	128
        .global         pod_attention_split
        .type           pod_attention_split,@function
        .size           pod_attention_split,(.L_x_160 - pod_attention_split)
        .other          pod_attention_split,@"STO_CUDA_ENTRY STV_DEFAULT"
pod_attention_split:
.text.pod_attention_split:
[----:B------:R-:W-:Y:S01]  /*0000*/  LDC R1, c[0x0][0x37c] ;  /* 0x0000df00ff017b82 */ /* 0x000fe20000000800 */
[----:B------:R-:W0:Y:S07]  /*0010*/  S2R R0, SR_TID.X ;  /* 0x0000000000007919 */ /* 0x000e2e0000002100 */
[----:B------:R-:W1:Y:S01]  /*0020*/  S2UR UR6, SR_CTAID.X ;  /* 0x00000000000679c3 */ /* 0x000e620000002500 */
[----:B------:R-:W2:Y:S01]  /*0030*/  LDCU UR4, c[0x0][0x3b0] ;  /* 0x00007600ff0477ac */ /* 0x000ea20008000800 */
[----:B------:R-:W-:Y:S01]  /*0040*/  BSSY.RECONVERGENT B0, `(.L_x_1) ;  /* 0x000003a000007945 */ /* 0x000fe20003800200 */
[----:B------:R-:W3:Y:S05]  /*0050*/  LDCU.64 UR8, c[0x0][0x358] ;  /* 0x00006b00ff0877ac */ /* 0x000eea0008000a00 */
[----:B------:R-:W1:Y:S01]  /*0060*/  LDC R5, c[0x0][0x360] ;  /* 0x0000d800ff057b82 */ /* 0x000e620000000800 */
[----:B0-----:R-:W-:-:S13]  /*0070*/  ISETP.NE.AND P0, PT, R0, RZ, PT ;  /* 0x000000ff0000720c */ /* 0x001fda0003f05270 */
[----:B------:R-:W0:Y:S01]  /*0080*/  @!P0 S2R R3, SR_CgaCtaId ;  /* 0x0000000000038919 */ /* 0x000e220000008800 */
[----:B------:R-:W-:-:S04]  /*0090*/  @!P0 MOV R2, 0x400 ;  /* 0x0000040000028802 */ /* 0x000fc80000000f00 */
[----:B0-----:R-:W-:Y:S01]  /*00a0*/  @!P0 LEA R3, R3, R2, 0x18 ;  /* 0x0000000203038211 */ /* 0x001fe200078ec0ff */
[----:B-1----:R-:W-:-:S04]  /*00b0*/  IMAD R2, R5, UR6, R0 ;  /* 0x0000000605027c24 */ /* 0x002fc8000f8e0200 */
[----:B------:R0:W-:Y:S01]  /*00c0*/  @!P0 STS.64 [R3], RZ ;  /* 0x000000ff03008388 */ /* 0x0001e20000000a00 */
[----:B------:R-:W-:Y:S01]  /*00d0*/  BAR.SYNC.DEFER_BLOCKING 0x0 ;  /* 0x0000000000007b1d */ /* 0x000fe20000010000 */
[----:B--2---:R-:W-:-:S13]  /*00e0*/  ISETP.GE.U32.AND P0, PT, R2, UR4, PT ;  /* 0x0000000402007c0c */ /* 0x004fda000bf06070 */
[----:B0--3--:R-:W-:Y:S05]  /*00f0*/  @P0 BRA `(.L_x_2) ;  /* 0x0000000000b80947 */ /* 0x009fea0003800000 */
[----:B------:R-:W0:Y:S02]  /*0100*/  LDC.64 R4, c[0x0][0x380] ;  /* 0x0000e000ff047b82 */ /* 0x000e240000000a00 */
[----:B0-----:R-:W-:-:S06]  /*0110*/  IMAD.WIDE.U32 R4, R2, 0x4, R4 ;  /* 0x0000000402047825 */ /* 0x001fcc00078e0004 */
[----:B------:R-:W2:Y:S02]  /*0120*/  LDG.E.CONSTANT R4, desc[UR8][R4.64] ;  /* 0x0000000804047981 */ /* 0x000ea4000c1e9900 */
[----:B--2---:R-:W-:-:S13]  /*0130*/  ISETP.NE.AND P0, PT, R4, RZ, PT ;  /* 0x000000ff0400720c */ /* 0x004fda0003f05270 */
[----:B------:R-:W-:Y:S05]  /*0140*/  @P0 BRA `(.L_x_3) ;  /* 0x0000000000540947 */ /* 0x000fea0003800000 */
[----:B------:R-:W0:Y:S01]  /*0150*/  S2R R6, SR_LANEID ;  /* 0x0000000000067919 */ /* 0x000e220000000000 */
[----:B------:R-:W1:Y:S01]  /*0160*/  S2UR UR5, SR_CgaCtaId ;  /* 0x00000000000579c3 */ /* 0x000e620000008800 */
[----:B------:R-:W-:Y:S01]  /*0170*/  VOTEU.ANY UR7, UPT, PT ;  /* 0x0000000000077886 */ /* 0x000fe200038e0100 */
[----:B------:R-:W-:Y:S01]  /*0180*/  UMOV UR4, 0x400 ;  /* 0x0000040000047882 */ /* 0x000fe20000000000 */
[----:B------:R-:W0:Y:S08]  /*0190*/  FLO.U32 R5, UR7 ;  /* 0x0000000700057d00 */ /* 0x000e3000080e0000 */
[----:B------:R-:W2:Y:S01]  /*01a0*/  POPC R4, UR7 ;  /* 0x0000000700047d09 */ /* 0x000ea20008000000 */
[----:B-1----:R-:W-:Y:S01]  /*01b0*/  ULEA UR4, UR5, UR4, 0x18 ;  /* 0x0000000405047291 */ /* 0x002fe2000f8ec0ff */
[----:B0-----:R-:W-:-:S02]  /*01c0*/  ISETP.EQ.U32.AND P0, PT, R5, R6, PT ;  /* 0x000000060500720c */ /* 0x001fc40003f02070 */
[----:B------:R-:W0:Y:S11]  /*01d0*/  S2R R6, SR_LTMASK ;  /* 0x0000000000067919 */ /* 0x000e360000003900 */
[----:B--2---:R-:W1:Y:S01]  /*01e0*/  @P0 ATOMS.ADD R4, [UR4], R4 ;  /* 0x00000004ff04098c */ /* 0x004e620008000004 */
[----:B------:R-:W2:Y:S01]  /*01f0*/  LDCU UR4, c[0x0][0x3b4] ;  /* 0x00007680ff0477ac */ /* 0x000ea20008000800 */
[----:B0-----:R-:W-:-:S02]  /*0200*/  LOP3.LUT R6, R6, UR7, RZ, 0xc0, !PT ;  /* 0x0000000706067c12 */ /* 0x001fc4000f8ec0ff */
[----:B-1----:R-:W0:Y:S04]  /*0210*/  SHFL.IDX PT, R3, R4, R5, 0x1f ;  /* 0x00001f0504037589 */ /* 0x002e2800000e0000 */
[----:B------:R-:W0:Y:S02]  /*0220*/  POPC R6, R6 ;  /* 0x0000000600067309 */ /* 0x000e240000000000 */
[----:B0-----:R-:W-:-:S05]  /*0230*/  IMAD.IADD R3, R3, 0x1, R6 ;  /* 0x0000000103037824 */ /* 0x001fca00078e0206 */
[----:B--2---:R-:W-:-:S13]  /*0240*/  ISETP.GE.U32.AND P0, PT, R3, UR4, PT ;  /* 0x0000000403007c0c */ /* 0x004fda000bf06070 */
[----:B------:R-:W-:Y:S05]  /*0250*/  @P0 BRA `(.L_x_2) ;  /* 0x0000000000600947 */ /* 0x000fea0003800000 */
[----:B------:R-:W0:Y:S02]  /*0260*/  LDC.64 R4, c[0x0][0x390] ;  /* 0x0000e400ff047b82 */ /* 0x000e240000000a00 */
[----:B0-----:R-:W-:-:S05]  /*0270*/  IMAD.WIDE.U32 R4, R3, 0x4, R4 ;  /* 0x0000000403047825 */ /* 0x001fca00078e0004 */
[----:B------:R0:W-:Y:S01]  /*0280*/  STG.E desc[UR8][R4.64], R2 ;  /* 0x0000000204007986 */ /* 0x0001e2000c101908 */
[----:B------:R-:W-:Y:S05]  /*0290*/  BRA `(.L_x_2) ;  /* 0x0000000000507947 */ /* 0x000fea0003800000 */
.L_x_3:
[----:B------:R-:W0:Y:S01]  /*02a0*/  S2R R4, SR_LANEID ;  /* 0x0000000000047919 */ /* 0x000e220000000000 */
[----:B------:R-:W1:Y:S01]  /*02b0*/  S2UR UR5, SR_CgaCtaId ;  /* 0x00000000000579c3 */ /* 0x000e620000008800 */
[----:B------:R-:W-:Y:S01]  /*02c0*/  VOTEU.ANY UR7, UPT, PT ;  /* 0x0000000000077886 */ /* 0x000fe200038e0100 */
[----:B------:R-:W-:Y:S01]  /*02d0*/  UMOV UR4, 0x400 ;  /* 0x0000040000047882 */ /* 0x000fe20000000000 */
[----:B------:R-:W0:Y:S01]  /*02e0*/  FLO.U32 R7, UR7 ;  /* 0x0000000700077d00 */ /* 0x000e2200080e0000 */
[----:B------:R-:W-:Y:S01]  /*02f0*/  UIADD3 UR4, UPT, UPT, UR4, 0x4, URZ ;  /* 0x0000000404047890 */ /* 0x000fe2000fffe0ff */
[----:B------:R-:W2:Y:S06]  /*0300*/  S2R R8, SR_LTMASK ;  /* 0x0000000000087919 */ /* 0x000eac0000003900 */
[----:B------:R-:W3:Y:S01]  /*0310*/  POPC R6, UR7 ;  /* 0x0000000700067d09 */ /* 0x000ee20008000000 */
[----:B-1----:R-:W-:Y:S01]  /*0320*/  ULEA UR4, UR5, UR4, 0x18 ;  /* 0x0000000405047291 */ /* 0x002fe2000f8ec0ff */
[----:B0-----:R-:W-:-:S02]  /*0330*/  ISETP.EQ.U32.AND P0, PT, R7, R4, PT ;  /* 0x000000040700720c */ /* 0x001fc40003f02070 */
[----:B--2---:R-:W-:-:S06]  /*0340*/  LOP3.LUT R8, R8, UR7, RZ, 0xc0, !PT ;  /* 0x0000000708087c12 */ /* 0x004fcc000f8ec0ff */
[----:B------:R-:W0:Y:S05]  /*0350*/  POPC R8, R8 ;  /* 0x0000000800087309 */ /* 0x000e2a0000000000 */
[----:B---3--:R-:W1:Y:S01]  /*0360*/  @P0 ATOMS.ADD R6, [UR4], R6 ;  /* 0x00000006ff06098c */ /* 0x008e620008000004 */
[----:B------:R-:W2:Y:S03]  /*0370*/  LDCU UR4, c[0x0][0x3b8] ;  /* 0x00007700ff0477ac */ /* 0x000ea60008000800 */
[----:B-1----:R-:W0:Y:S02]  /*0380*/  SHFL.IDX PT, R3, R6, R7, 0x1f ;  /* 0x00001f0706037589 */ /* 0x002e2400000e0000 */
[----:B0-----:R-:W-:-:S05]  /*0390*/  IMAD.IADD R3, R3, 0x1, R8 ;  /* 0x0000000103037824 */ /* 0x001fca00078e0208 */
[----:B--2---:R-:W-:-:S13]  /*03a0*/  ISETP.GE.U32.AND P0, PT, R3, UR4, PT ;  /* 0x0000000403007c0c */ /* 0x004fda000bf06070 */
[----:B------:R-:W0:Y:S02]  /*03b0*/  @!P0 LDC.64 R4, c[0x0][0x398] ;  /* 0x0000e600ff048b82 */ /* 0x000e240000000a00 */
[----:B0-----:R-:W-:-:S05]  /*03c0*/  @!P0 IMAD.WIDE.U32 R4, R3, 0x4, R4 ;  /* 0x0000000403048825 */ /* 0x001fca00078e0004 */
[----:B------:R1:W-:Y:S02]  /*03d0*/  @!P0 STG.E desc[UR8][R4.64], R2 ;  /* 0x0000000204008986 */ /* 0x0003e4000c101908 */
.L_x_2:
[----:B------:R-:W-:Y:S05]  /*03e0*/  BSYNC.RECONVERGENT B0 ;  /* 0x0000000000007941 */ /* 0x000fea0003800200 */
.L_x_1:
[----:B------:R-:W-:Y:S01]  /*03f0*/  BAR.SYNC.DEFER_BLOCKING 0x0 ;  /* 0x0000000000007b1d */ /* 0x000fe20000010000 */
[----:B------:R-:W-:-:S13]  /*0400*/  LOP3.LUT P0, RZ, R0, UR6, RZ, 0xfc, !PT ;  /* 0x0000000600ff7c12 */ /* 0x000fda000f80fcff */
[----:B------:R-:W-:Y:S05]  /*0410*/  @P0 EXIT ;  /* 0x000000000000094d */ /* 0x000fea0003800000 */
[----:B------:R-:W2:Y:S01]  /*0420*/  S2UR UR5, SR_CgaCtaId ;  /* 0x00000000000579c3 */ /* 0x000ea20000008800 */
[----:B------:R-:W-:-:S07]  /*0430*/  UMOV UR4, 0x400 ;  /* 0x0000040000047882 */ /* 0x000fce0000000000 */
[----:B01----:R-:W0:Y:S08]  /*0440*/  LDC.64 R2, c[0x0][0x3a0] ;  /* 0x0000e800ff027b82 */ /* 0x003e300000000a00 */
[----:B------:R-:W1:Y:S01]  /*0450*/  LDC.64 R4, c[0x0][0x3a8] ;  /* 0x0000ea00ff047b82 */ /* 0x000e620000000a00 */
[----:B--2---:R-:W-:Y:S01]  /*0460*/  ULEA UR4, UR5, UR4, 0x18 ;  /* 0x0000000405047291 */ /* 0x004fe2000f8ec0ff */
[----:B------:R-:W2:Y:S08]  /*0470*/  LDCU UR5, c[0x0][0x3b8] ;  /* 0x00007700ff0577ac */ /* 0x000eb00008000800 */
[----:B------:R-:W3:Y:S02]  /*0480*/  LDS.64 R6, [UR4] ;  /* 0x00000004ff067984 */ /* 0x000ee40008000a00 */
[----:B------:R-:W3:Y:S02]  /*0490*/  LDCU UR4, c[0x0][0x3b4] ;  /* 0x00007680ff0477ac */ /* 0x000ee40008000800 */
[----:B---3--:R-:W-:-:S02]  /*04a0*/  VIMNMX.U32 R9, PT, PT, R6, UR4, PT ;  /* 0x0000000406097c48 */ /* 0x008fc4000bfe0000 */
[----:B--2---:R-:W-:-:S03]  /*04b0*/  VIMNMX.U32 R7, PT, PT, R7, UR5, PT ;  /* 0x0000000507077c48 */ /* 0x004fc6000bfe0000 */
[----:B0-----:R-:W-:Y:S04]  /*04c0*/  STG.E desc[UR8][R2.64], R9 ;  /* 0x0000000902007986 */ /* 0x001fe8000c101908 */
[----:B-1----:R-:W-:Y:S01]  /*04d0*/  STG.E desc[UR8][R4.64], R7 ;  /* 0x0000000704007986 */ /* 0x002fe2000c101908 */
[----:B------:R-:W-:Y:S05]  /*04e0*/  EXIT ;  /* 0x000000000000794d */ /* 0x000fea0003800000 */
.L_x_4:
        /* <DEDUP_REMOVED lines=9> */
.L_x_160:


//--------------------- .text.merge_chunks_f16    --------------------------
	.section	.text.merge_chunks_f16,"ax",@progbits
	.align	128
        .global         merge_chunks_f16
        .type           merge_chunks_f16,@function
        .size           merge_chunks_f16,(.L_x_155 - merge_chunks_f16)
        .other          merge_chunks_f16,@"STO_CUDA_ENTRY STV_DEFAULT"
merge_chunks_f16:
.text.merge_chunks_f16:
[----:B------:R-:W-:Y:S01]  /*0000*/  LDC R1, c[0x0][0x37c] ;  /* 0x0000df00ff017b82 */ /* 0x000fe20000000800 */
[----:B------:R-:W0:Y:S07]  /*0010*/  S2R R18, SR_CTAID.Y ;  /* 0x0000000000127919 */ /* 0x000e2e0000002600 */
[----:B------:R-:W0:Y:S01]  /*0020*/  LDC.64 R6, c[0x0][0x398] ;  /* 0x0000e600ff067b82 */ /* 0x000e220000000a00 */
[----:B------:R-:W1:Y:S01]  /*0030*/  LDCU UR8, c[0x0][0x3a0] ;  /* 0x00007400ff0877ac */ /* 0x000e620008000800 */
[----:B------:R-:W1:Y:S06]  /*0040*/  S2R R16, SR_TID.X ;  /* 0x0000000000107919 */ /* 0x000e6c0000002100 */
[----:B------:R-:W2:Y:S01]  /*0050*/  S2UR UR5, SR_CTAID.X ;  /* 0x00000000000579c3 */ /* 0x000ea20000002500 */
[----:B0-----:R-:W-:-:S04]  /*0060*/  ISETP.GE.U32.AND P0, PT, R18, R7, PT ;  /* 0x000000071200720c */ /* 0x001fc80003f06070 */
[----:B--2---:R-:W-:-:S04]  /*0070*/  ISETP.LE.U32.OR P0, PT, R6, UR5, P0 ;  /* 0x0000000506007c0c */ /* 0x004fc80008703470 */
[----:B-1----:R-:W-:-:S13]  /*0080*/  ISETP.GE.U32.OR P0, PT, R16, UR8, P0 ;  /* 0x0000000810007c0c */ /* 0x002fda0008706470 */
[----:B------:R-:W-:Y:S05]  /*0090*/  @P0 EXIT ;  /* 0x000000000000094d */ /* 0x000fea0003800000 */
[----:B------:R-:W0:Y:S01]  /*00a0*/  LDC R3, c[0x0][0x3a4] ;  /* 0x0000e900ff037b82 */ /* 0x000e220000000800 */
[----:B------:R-:W1:Y:S01]  /*00b0*/  LDCU.64 UR6, c[0x0][0x358] ;  /* 0x00006b00ff0677ac */ /* 0x000e620008000a00 */
[----:B0-----:R-:W-:-:S13]  /*00c0*/  ISETP.GE.U32.AND P0, PT, R16, R3, PT ;  /* 0x000000031000720c */ /* 0x001fda0003f06070 */
[----:B------:R-:W0:Y:S01]  /*00d0*/  @!P0 LDC.64 R4, c[0x0][0x388] ;  /* 0x0000e200ff048b82 */ /* 0x000e220000000a00 */
[----:B------:R-:W-:-:S04]  /*00e0*/  @!P0 IMAD R0, R3, UR5, R16 ;  /* 0x0000000503008c24 */ /* 0x000fc8000f8e0210 */
[----:B------:R-:W-:-:S04]  /*00f0*/  @!P0 IMAD R9, R0, R7, R18 ;  /* 0x0000000700098224 */ /* 0x000fc800078e0212 */
[----:B0-----:R-:W-:-:S06]  /*0100*/  @!P0 IMAD.WIDE.U32 R4, R9, 0x4, R4 ;  /* 0x0000000409048825 */ /* 0x001fcc00078e0004 */
[----:B-1----:R0:W2:Y:S01]  /*0110*/  @!P0 LDG.E.CONSTANT R4, desc[UR6][R4.64] ;  /* 0x0000000604048981 */ /* 0x0020a2000c1e9900 */
[----:B------:R-:W-:Y:S02]  /*0120*/  ISETP.NE.AND P1, PT, R16, RZ, PT ;  /* 0x000000ff1000720c */ /* 0x000fe40003f25270 */
[----:B------:R-:W-:Y:S01]  /*0130*/  @!P0 MOV R0, 0x400 ;  /* 0x0000040000008802 */ /* 0x000fe20000000f00 */
[----:B------:R-:W1:Y:S01]  /*0140*/  @!P0 S2R R9, SR_CgaCtaId ;  /* 0x0000000000098919 */ /* 0x000e620000008800 */
[----:B0-----:R-:W-:-:S09]  /*0150*/  HFMA2 R5, -RZ, RZ, 0, 0 ;  /* 0x00000000ff057431 */ /* 0x001fd200000001ff */
[----:B------:R-:W0:Y:S01]  /*0160*/  @!P1 S2R R11, SR_CgaCtaId ;  /* 0x00000000000b9919 */ /* 0x000e220000008800 */
[----:B------:R-:W-:Y:S02]  /*0170*/  @!P1 MOV R2, 0x400 ;  /* 0x0000040000029802 */ /* 0x000fe40000000f00 */
[----:B------:R-:W-:Y:S02]  /*0180*/  @!P1 MOV R10, 0xff800000 ;  /* 0xff800000000a9802 */ /* 0x000fe40000000f00 */
[----:B-1----:R-:W-:-:S04]  /*0190*/  @!P0 LEA R9, R9, R0, 0x18 ;  /* 0x0000000009098211 */ /* 0x002fc800078ec0ff */
[----:B------:R-:W-:Y:S02]  /*01a0*/  @!P0 LEA R9, R16, R9, 0x2 ;  /* 0x0000000910098211 */ /* 0x000fe400078e10ff */
[----:B0-----:R-:W-:Y:S01]  /*01b0*/  @!P1 LEA R2, R11, R2, 0x18 ;  /* 0x000000020b029211 */ /* 0x001fe200078ec0ff */
[----:B------:R-:W-:Y:S02]  /*01c0*/  HFMA2 R11, -RZ, RZ, 0, 0 ;  /* 0x00000000ff0b7431 */ /* 0x000fe400000001ff */
[----:B--2---:R0:W-:Y:S04]  /*01d0*/  @!P0 STS [R9], R4 ;  /* 0x0000000409008388 */ /* 0x0041e80000000800 */
[----:B------:R0:W-:Y:S01]  /*01e0*/  @!P1 STS.64 [R2+0x80], R10 ;  /* 0x0000800a02009388 */ /* 0x0001e20000000a00 */
[----:B------:R-:W-:Y:S06]  /*01f0*/  BAR.SYNC.DEFER_BLOCKING 0x0 ;  /* 0x0000000000007b1d */ /* 0x000fec0000010000 */
[----:B------:R-:W-:Y:S05]  /*0200*/  @P0 BRA `(.L_x_5) ;  /* 0x0000000000500947 */ /* 0x000fea0003800000 */
[----:B0-----:R-:W0:Y:S01]  /*0210*/  S2R R11, SR_CgaCtaId ;  /* 0x00000000000b7919 */ /* 0x001e220000008800 */
[----:B------:R-:W1:Y:S01]  /*0220*/  LDC R9, c[0x0][0x360] ;  /* 0x0000d800ff097b82 */ /* 0x000e620000000800 */
[----:B------:R-:W-:Y:S01]  /*0230*/  MOV R2, 0x400 ;  /* 0x0000040000027802 */ /* 0x000fe20000000f00 */
[----:B------:R-:W2:Y:S03]  /*0240*/  S2R R6, SR_LANEID ;  /* 0x0000000000067919 */ /* 0x000ea60000000000 */
[----:B------:R-:W-:-:S04]  /*0250*/  IADD3 R0, PT, PT, R2, 0x80, RZ ;  /* 0x0000008002007810 */ /* 0x000fc80007ffe0ff */
[C---:B0-----:R-:W-:Y:S02]  /*0260*/  LEA R4, R11.reuse, R0, 0x18 ;  /* 0x000000000b047211 */ /* 0x041fe400078ec0ff */
[----:B------:R-:W-:Y:S02]  /*0270*/  LEA R13, R11, R2, 0x18 ;  /* 0x000000020b0d7211 */ /* 0x000fe400078ec0ff */
[----:B--2---:R-:W-:-:S07]  /*0280*/  MOV R0, R16 ;  /* 0x0000001000007202 */ /* 0x004fce0000000f00 */
.L_x_6:
[----:B------:R-:W-:Y:S01]  /*0290*/  IMAD R2, R0, 0x4, R13 ;  /* 0x0000000400027824 */ /* 0x000fe200078e020d */
[----:B------:R-:W-:Y:S05]  /*02a0*/  YIELD ;  /* 0x0000000000007946 */ /* 0x000fea0003800000 */
[----:B------:R-:W0:Y:S01]  /*02b0*/  LDS R2, [R2] ;  /* 0x0000000002027984 */ /* 0x000e220000000800 */
[----:B------:R-:W-:Y:S01]  /*02c0*/  VOTEU.ANY UR4, UPT, PT ;  /* 0x0000000000047886 */ /* 0x000fe200038e0100 */
[----:B-1----:R-:W-:Y:S01]  /*02d0*/  IADD3 R0, PT, PT, R9, R0, RZ ;  /* 0x0000000009007210 */ /* 0x002fe20007ffe0ff */
[----:B------:R-:W-:-:S06]  /*02e0*/  UFLO.U32 UR4, UR4 ;  /* 0x00000004000472bd */ /* 0x000fcc00080e0000 */
[----:B------:R-:W-:Y:S02]  /*02f0*/  ISETP.EQ.U32.AND P1, PT, R6, UR4, PT ;  /* 0x0000000406007c0c */ /* 0x000fe4000bf22070 */
[----:B0-----:R-:W-:-:S13]  /*0300*/  CREDUX.MAX.S32 UR9, R2 ;  /* 0x00000000020972cc */ /* 0x001fda0000000200 */
[----:B------:R-:W-:-:S05]  /*0310*/  MOV R11, UR9 ;  /* 0x00000009000b7c02 */ /* 0x000fca0008000f00 */
[----:B------:R2:W-:Y:S01]  /*0320*/  @P1 ATOMS.MAX.S32 RZ, [R4], R11 ;  /* 0x0000000b04ff138c */ /* 0x0005e20001000200 */
[----:B------:R-:W-:-:S13]  /*0330*/  ISETP.GE.U32.AND P1, PT, R0, R3, PT ;  /* 0x000000030000720c */ /* 0x000fda0003f26070 */
[----:B--2---:R-:W-:Y:S05]  /*0340*/  @!P1 BRA `(.L_x_6) ;  /* 0xfffffffc00d09947 */ /* 0x004fea000383ffff */
.L_x_5:
[----:B------:R-:W-:Y:S05]  /*0350*/  WARPSYNC.ALL ;  /* 0x0000000000007948 */ /* 0x000fea0003800000 */
[----:B------:R-:W-:Y:S06]  /*0360*/  BAR.SYNC.DEFER_BLOCKING 0x0 ;  /* 0x0000000000007b1d */ /* 0x000fec0000010000 */
[----:B------:R-:W-:Y:S04]  /*0370*/  BSSY.RECONVERGENT B0, `(.L_x_7) ;  /* 0x0000019000007945 */ /* 0x000fe80003800200 */
[----:B------:R-:W-:Y:S05]  /*0380*/  @P0 BRA `(.L_x_8) ;  /* 0x00000000005c0947 */ /* 0x000fea0003800000 */
[----:B------:R-:W1:Y:S01]  /*0390*/  S2R R5, SR_CgaCtaId ;  /* 0x0000000000057919 */ /* 0x000e620000008800 */
[----:B------:R-:W-:Y:S01]  /*03a0*/  MOV R0, 0x400 ;  /* 0x0000040000007802 */ /* 0x000fe20000000f00 */
[----:B0-----:R-:W0:Y:S01]  /*03b0*/  LDC R11, c[0x0][0x360] ;  /* 0x0000d800ff0b7b82 */ /* 0x001e220000000800 */
[----:B------:R-:W-:Y:S01]  /*03c0*/  HFMA2 R10, -RZ, RZ, 0.96630859375, -0.0022525787353515625 ;  /* 0x3bbb989dff0a7431 */ /* 0x000fe200000001ff */
[----:B------:R-:W-:Y:S01]  /*03d0*/  MOV R2, R16 ;  /* 0x0000001000027202 */ /* 0x000fe20000000f00 */
[----:B------:R-:W-:Y:S01]  /*03e0*/  IMAD.MOV.U32 R13, RZ, RZ, 0x437c0000 ;  /* 0x437c0000ff0d7424 */ /* 0x000fe200078e00ff */
[----:B-1----:R-:W-:Y:S02]  /*03f0*/  LEA R15, R5, R0, 0x18 ;  /* 0x00000000050f7211 */ /* 0x002fe400078ec0ff */
[----:B------:R-:W-:-:S03]  /*0400*/  MOV R5, RZ ;  /* 0x000000ff00057202 */ /* 0x000fc60000000f00 */
[----:B------:R1:W2:Y:S04]  /*0410*/  LDS R0, [R15+0x80] ;  /* 0x000080000f007984 */ /* 0x0002a80000000800 */
.L_x_9:
[----:B------:R-:W-:Y:S02]  /*0420*/  LEA R4, R2, R15, 0x2 ;  /* 0x0000000f02047211 */ /* 0x000fe400078e10ff */
[----:B0-----:R-:W-:-:S03]  /*0430*/  IADD3 R2, PT, PT, R11, R2, RZ ;  /* 0x000000020b027210 */ /* 0x001fc60007ffe0ff */
[----:B------:R-:W2:Y:S01]  /*0440*/  LDS R9, [R4] ;  /* 0x0000000004097984 */ /* 0x000ea20000000800 */
[----:B------:R-:W-:Y:S01]  /*0450*/  ISETP.GE.U32.AND P0, PT, R2, R3, PT ;  /* 0x000000030200720c */ /* 0x000fe20003f06070 */
[----:B--2---:R-:W-:-:S04]  /*0460*/  FADD R9, -R0, R9 ;  /* 0x0000000900097221 */ /* 0x004fc80000000100 */
[----:B------:R-:W-:-:S04]  /*0470*/  FFMA.SAT R6, R9, R10, 0.5 ;  /* 0x3f00000009067423 */ /* 0x000fc8000000200a */
[----:B------:R-:W-:-:S04]  /*0480*/  FFMA.RM R6, R6, R13, 12582913 ;  /* 0x4b40000106067423 */ /* 0x000fc8000000400d */
[C---:B------:R-:W-:Y:S01]  /*0490*/  FADD R8, R6.reuse, -12583039 ;  /* 0xcb40007f06087421 */ /* 0x040fe20000000000 */
[----:B------:R-:W-:-:S03]  /*04a0*/  SHF.L.U32 R6, R6, 0x17, RZ ;  /* 0x0000001706067819 */ /* 0x000fc600000006ff */
[----:B------:R-:W-:-:S04]  /*04b0*/  FFMA R8, R9, 1.4426950216293334961, -R8 ;  /* 0x3fb8aa3b09087823 */ /* 0x000fc80000000808 */
[----:B------:R-:W-:-:S06]  /*04c0*/  FFMA R8, R9, 1.925963033500011079e-08, R8 ;  /* 0x32a5706009087823 */ /* 0x000fcc0000000008 */
[----:B------:R-:W0:Y:S02]  /*04d0*/  MUFU.EX2 R8, R8 ;  /* 0x0000000800087308 */ /* 0x000e240000000800 */
[----:B0-----:R-:W-:Y:S01]  /*04e0*/  FFMA R5, R6, R8, R5 ;  /* 0x0000000806057223 */ /* 0x001fe20000000005 */
[----:B------:R-:W-:Y:S06]  /*04f0*/  @!P0 BRA `(.L_x_9) ;  /* 0xfffffffc00c88947 */ /* 0x000fec000383ffff */
.L_x_8:
[----:B------:R-:W-:Y:S05]  /*0500*/  BSYNC.RECONVERGENT B0 ;  /* 0x0000000000007941 */ /* 0x000fea0003800200 */
.L_x_7:
[----:B------:R-:W2:Y:S01]  /*0510*/  S2UR UR10, SR_CgaCtaId ;  /* 0x00000000000a79c3 */ /* 0x000ea20000008800 */
[----:B------:R-:W-:Y:S01]  /*0520*/  UMOV UR9, 0x400 ;  /* 0x0000040000097882 */ /* 0x000fe20000000000 */
[----:B------:R-:W-:Y:S01]  /*0530*/  BSSY.RECONVERGENT B0, `(.L_x_10) ;  /* 0x0000008000007945 */ /* 0x000fe20003800200 */
[----:B------:R-:W-:-:S04]  /*0540*/  UIADD3 UR4, UPT, UPT, UR9, 0x84, URZ ;  /* 0x0000008409047890 */ /* 0x000fc8000fffe0ff */
[----:B--2---:R-:W-:-:S12]  /*0550*/  ULEA UR4, UR10, UR4, 0x18 ;  /* 0x000000040a047291 */ /* 0x004fd8000f8ec0ff */
.L_x_11:
[----:B------:R-:W0:Y:S01]  /*0560*/  LDS R8, [UR4] ;  /* 0x00000004ff087984 */ /* 0x000e220008000800 */
[----:B------:R-:W-:Y:S01]  /*0570*/  MOV R0, UR4 ;  /* 0x0000000400007c02 */ /* 0x000fe20008000f00 */
[----:B0-----:R-:W-:-:S05]  /*0580*/  FADD R9, R5, R8 ;  /* 0x0000000805097221 */ /* 0x001fca0000000000 */
[----:B------:R-:W0:Y:S02]  /*0590*/  ATOMS.CAST.SPIN P0, [R0], R8, R9 ;  /* 0x000000080000758d */ /* 0x000e240001800009 */
[----:B0-----:R-:W-:Y:S05]  /*05a0*/  @!P0 BRA `(.L_x_11) ;  /* 0xfffffffc00ec8947 */ /* 0x001fea000383ffff */
[----:B------:R-:W-:Y:S05]  /*05b0*/  BSYNC.RECONVERGENT B0 ;  /* 0x0000000000007941 */ /* 0x000fea0003800200 */
.L_x_10:
[----:B------:R-:W-:Y:S01]  /*05c0*/  BAR.SYNC.DEFER_BLOCKING 0x0 ;  /* 0x0000000000007b1d */ /* 0x000fe20000010000 */
[----:B------:R-:W-:Y:S02]  /*05d0*/  ISETP.NE.AND P0, PT, R3, RZ, PT ;  /* 0x000000ff0300720c */ /* 0x000fe40003f05270 */
[----:B------:R-:W-:-:S11]  /*05e0*/  MOV R21, RZ ;  /* 0x000000ff00157202 */ /* 0x000fd60000000f00 */
[----:B------:R-:W-:Y:S05]  /*05f0*/  @!P0 BRA `(.L_x_12) ;  /* 0x00000010002c8947 */ /* 0x000fea0003800000 */
[C---:B------:R-:W-:Y:S01]  /*0600*/  ISETP.GE.U32.AND P0, PT, R3.reuse, 0x4, PT ;  /* 0x000000040300780c */ /* 0x040fe20003f06070 */
[----:B------:R-:W-:Y:S01]  /*0610*/  ULEA UR4, UR10, UR9, 0x18 ;  /* 0x000000090a047291 */ /* 0x000fe2000f8ec0ff */
[----:B------:R-:W-:Y:S02]  /*0620*/  HFMA2 R8, -RZ, RZ, 0, 0 ;  /* 0x00000000ff087431 */ /* 0x000fe400000001ff */
[C---:B------:R-:W-:Y:S01]  /*0630*/  IMAD R11, R3.reuse, UR5, RZ ;  /* 0x00000005030b7c24 */ /* 0x040fe2000f8e02ff */
[----:B------:R-:W-:Y:S01]  /*0640*/  LOP3.LUT R10, R3, 0x3, RZ, 0xc0, !PT ;  /* 0x00000003030a7812 */ /* 0x000fe200078ec0ff */
[----:B------:R-:W-:-:S04]  /*0650*/  IMAD.MOV.U32 R21, RZ, RZ, RZ ;  /* 0x000000ffff157224 */ /* 0x000fc800078e00ff */
[----:B------:R-:W0:Y:S03]  /*0660*/  LDS.64 R12, [UR4+0x80] ;  /* 0x00008004ff0c7984 */ /* 0x000e260008000a00 */
[----:B------:R-:W-:Y:S05]  /*0670*/  @!P0 BRA `(.L_x_13) ;  /* 0x0000000800308947 */ /* 0x000fea0003800000 */
[----:B-1----:R-:W1:Y:S01]  /*0680*/  LDC.64 R14, c[0x0][0x380] ;  /* 0x0000e000ff0e7b82 */ /* 0x002e620000000a00 */
[C---:B------:R-:W-:Y:S01]  /*0690*/  IADD3 R0, PT, PT, R11.reuse, 0x2, RZ ;  /* 0x000000020b007810 */ /* 0x040fe20007ffe0ff */
[CC--:B------:R-:W-:Y:S01]  /*06a0*/  IMAD R5, R11.reuse, R7.reuse, R7 ;  /* 0x000000070b057224 */ /* 0x0c0fe200078e0207 */
[----:B------:R-:W-:Y:S01]  /*06b0*/  IADD3 R2, PT, PT, R11, 0x3, RZ ;  /* 0x000000030b027810 */ /* 0x000fe20007ffe0ff */
[----:B------:R-:W-:Y:S01]  /*06c0*/  IMAD R9, R7, UR8, RZ ;  /* 0x0000000807097c24 */ /* 0x000fe2000f8e02ff */
[----:B------:R-:W-:Y:S01]  /*06d0*/  LOP3.LUT R8, R3, 0xfffffffc, RZ, 0xc0, !PT ;  /* 0xfffffffc03087812 */ /* 0x000fe200078ec0ff */
[-CC-:B------:R-:W-:Y:S01]  /*06e0*/  IMAD R17, R0, R7.reuse, R18.reuse ;  /* 0x0000000700117224 */ /* 0x180fe200078e0212 */
[----:B------:R-:W-:Y:S01]  /*06f0*/  IADD3 R5, PT, PT, R5, R18, RZ ;  /* 0x0000001205057210 */ /* 0x000fe20007ffe0ff */
[----:B------:R-:W-:Y:S01]  /*0700*/  IMAD R19, R2, R7, R18 ;  /* 0x0000000702137224 */ /* 0x000fe200078e0212 */
[----:B------:R-:W-:Y:S01]  /*0710*/  MOV R21, RZ ;  /* 0x000000ff00157202 */ /* 0x000fe20000000f00 */
[----:B------:R-:W-:Y:S01]  /*0720*/  IMAD R7, R7, R3, RZ ;  /* 0x0000000307077224 */ /* 0x000fe200078e02ff */
[----:B------:R-:W-:Y:S01]  /*0730*/  UIADD3 UR4, UPT, UPT, UR4, 0x8, URZ ;  /* 0x0000000804047890 */ /* 0x000fe2000fffe0ff */
[----:B------:R-:W-:-:S02]  /*0740*/  IMAD R6, R5, UR8, R16 ;  /* 0x0000000805067c24 */ /* 0x000fc4000f8e0210 */
[----:B------:R-:W-:Y:S02]  /*0750*/  IMAD R3, R7, UR5, R18 ;  /* 0x0000000507037c24 */ /* 0x000fe4000f8e0212 */
[----:B------:R-:W-:Y:S02]  /*0760*/  IMAD.MOV R7, RZ, RZ, -R8 ;  /* 0x000000ffff077224 */ /* 0x000fe400078e0a08 */
[--C-:B------:R-:W-:Y:S02]  /*0770*/  IMAD R5, R17, UR8, R16.reuse ;  /* 0x0000000811057c24 */ /* 0x100fe4000f8e0210 */
[--C-:B------:R-:W-:Y:S02]  /*0780*/  IMAD R4, R19, UR8, R16.reuse ;  /* 0x0000000813047c24 */ /* 0x100fe4000f8e0210 */
[----:B------:R-:W-:-:S07]  /*0790*/  IMAD R2, R3, UR8, R16 ;  /* 0x0000000803027c24 */ /* 0x000fce000f8e0210 */
.L_x_18:
[----:B------:R-:W2:Y:S01]  /*07a0*/  LDS R3, [UR4+-0x8] ;  /* 0xfffff804ff037984 */ /* 0x000ea20008000800 */
[----:B------:R-:W-:Y:S01]  /*07b0*/  HFMA2 R17, -RZ, RZ, 3.7421875, 0 ;  /* 0x437c0000ff117431 */ /* 0x000fe200000001ff */
[----:B------:R-:W-:Y:S01]  /*07c0*/  MOV R0, 0x3bbb989d ;  /* 0x3bbb989d00007802 */ /* 0x000fe20000000f00 */
[----:B0-----:R-:W0:Y:S01]  /*07d0*/  MUFU.RCP R22, R13 ;  /* 0x0000000d00167308 */ /* 0x001e220000001000 */
[----:B--2---:R-:W-:-:S04]  /*07e0*/  FADD R3, -R12, R3 ;  /* 0x000000030c037221 */ /* 0x004fc80000000100 */
[----:B------:R-:W-:-:S04]  /*07f0*/  FFMA.SAT R0, R3, R0, 0.5 ;  /* 0x3f00000003007423 */ /* 0x000fc80000002000 */
[----:B------:R-:W-:Y:S01]  /*0800*/  FFMA.RM R0, R0, R17, 12582913 ;  /* 0x4b40000100007423 */ /* 0x000fe20000004011 */
[----:B0-----:R-:W-:-:S03]  /*0810*/  FFMA R17, R22, -R13, 1 ;  /* 0x3f80000016117423 */ /* 0x001fc6000000080d */
[C---:B------:R-:W-:Y:S01]  /*0820*/  FADD R20, R0.reuse, -12583039 ;  /* 0xcb40007f00147421 */ /* 0x040fe20000000000 */
[----:B------:R-:W-:Y:S01]  /*0830*/  SHF.L.U32 R0, R0, 0x17, RZ ;  /* 0x0000001700007819 */ /* 0x000fe200000006ff */
[----:B------:R-:W-:Y:S02]  /*0840*/  FFMA R17, R22, R17, R22 ;  /* 0x0000001116117223 */ /* 0x000fe40000000016 */
[----:B------:R-:W-:-:S04]  /*0850*/  FFMA R20, R3, 1.4426950216293334961, -R20 ;  /* 0x3fb8aa3b03147823 */ /* 0x000fc80000000814 */
[----:B------:R-:W-:-:S06]  /*0860*/  FFMA R3, R3, 1.925963033500011079e-08, R20 ;  /* 0x32a5706003037823 */ /* 0x000fcc0000000014 */
[----:B------:R-:W0:Y:S02]  /*0870*/  MUFU.EX2 R3, R3 ;  /* 0x0000000300037308 */ /* 0x000e240000000800 */
[----:B0-----:R-:W-:-:S06]  /*0880*/  FMUL R0, R0, R3 ;  /* 0x0000000300007220 */ /* 0x001fcc0000400000 */
[----:B------:R-:W0:Y:S01]  /*0890*/  FCHK P0, R0, R13 ;  /* 0x0000000d00007302 */ /* 0x000e220000000000 */
[----:B------:R-:W-:-:S04]  /*08a0*/  FFMA R20, R0, R17, RZ ;  /* 0x0000001100147223 */ /* 0x000fc800000000ff */
[----:B------:R-:W-:-:S04]  /*08b0*/  FFMA R19, R20, -R13, R0 ;  /* 0x8000000d14137223 */ /* 0x000fc80000000000 */
[----:B------:R-:W-:Y:S01]  /*08c0*/  FFMA R20, R17, R19, R20 ;  /* 0x0000001311147223 */ /* 0x000fe20000000014 */
[----:B0-----:R-:W-:Y:S06]  /*08d0*/  @!P0 BRA `(.L_x_14) ;  /* 0x0000000000108947 */ /* 0x001fec0003800000 */
[----:B------:R-:W-:Y:S02]  /*08e0*/  MOV R3, R13 ;  /* 0x0000000d00037202 */ /* 0x000fe40000000f00 */
[----:B------:R-:W-:-:S07]  /*08f0*/  MOV R20, 0x910 ;  /* 0x0000091000147802 */ /* 0x000fce0000000f00 */
[----:B-1----:R-:W-:Y:S05]  /*0900*/  CALL.REL.NOINC `($__internal_0_$__cuda_sm3x_div_rn_noftz_f32_slowpath) ;  /* 0x0000000c008c7944 */ /* 0x002fea0003c00000 */
[----:B------:R-:W-:-:S07]  /*0910*/  MOV R20, R0 ;  /* 0x0000000000147202 */ /* 0x000fce0000000f00 */
.L_x_14:
[----:B-1----:R-:W-:Y:S01]  /*0920*/  IMAD.WIDE.U32 R22, R2, 0x2, R14 ;  /* 0x0000000202167825 */ /* 0x002fe200078e000e */
[----:B------:R-:W0:Y:S05]  /*0930*/  LDS R3, [UR4+-0x4] ;  /* 0xfffffc04ff037984 */ /* 0x000e2a0008000800 */
[----:B------:R-:W2:Y:S01]  /*0940*/  LDG.E.U16.CONSTANT R22, desc[UR6][R22.64] ;  /* 0x0000000616167981 */ /* 0x000ea2000c1e9500 */
[----:B------:R-:W-:Y:S01]  /*0950*/  IMAD.MOV.U32 R0, RZ, RZ, 0x3bbb989d ;  /* 0x3bbb989dff007424 */ /* 0x000fe200078e00ff */
[----:B------:R-:W-:Y:S01]  /*0960*/  MOV R17, 0x437c0000 ;  /* 0x437c000000117802 */ /* 0x000fe20000000f00 */
[----:B------:R-:W1:Y:S01]  /*0970*/  MUFU.RCP R28, R13 ;  /* 0x0000000d001c7308 */ /* 0x000e620000001000 */
[----:B0-----:R-:W-:-:S04]  /*0980*/  FADD R3, -R12, R3 ;  /* 0x000000030c037221 */ /* 0x001fc80000000100 */
[----:B------:R-:W-:-:S04]  /*0990*/  FFMA.SAT R0, R3, R0, 0.5 ;  /* 0x3f00000003007423 */ /* 0x000fc80000002000 */
[----:B------:R-:W-:Y:S01]  /*09a0*/  FFMA.RM R0, R0, R17, 12582913 ;  /* 0x4b40000100007423 */ /* 0x000fe20000004011 */
[----:B-1----:R-:W-:-:S03]  /*09b0*/  FFMA R17, R28, -R13, 1 ;  /* 0x3f8000001c117423 */ /* 0x002fc6000000080d */
[C---:B------:R-:W-:Y:S01]  /*09c0*/  FADD R24, R0.reuse, -12583039 ;  /* 0xcb40007f00187421 */ /* 0x040fe20000000000 */
[----:B------:R-:W-:-:S03]  /*09d0*/  SHF.L.U32 R0, R0, 0x17, RZ ;  /* 0x0000001700007819 */ /* 0x000fc600000006ff */
[----:B------:R-:W-:-:S04]  /*09e0*/  FFMA R24, R3, 1.4426950216293334961, -R24 ;  /* 0x3fb8aa3b03187823 */ /* 0x000fc80000000818 */
[----:B------:R-:W-:-:S04]  /*09f0*/  FFMA R24, R3, 1.925963033500011079e-08, R24 ;  /* 0x32a5706003187823 */ /* 0x000fc80000000018 */
[----:B------:R-:W0:Y:S02]  /*0a00*/  MUFU.EX2 R3, R24 ;  /* 0x0000001800037308 */ /* 0x000e240000000800 */
[----:B0-----:R-:W-:Y:S01]  /*0a10*/  FMUL R26, R0, R3 ;  /* 0x00000003001a7220 */ /* 0x001fe20000400000 */
[----:B------:R-:W-:-:S05]  /*0a20*/  FFMA R0, R28, R17, R28 ;  /* 0x000000111c007223 */ /* 0x000fca000000001c */
[----:B------:R-:W0:Y:S01]  /*0a30*/  FCHK P0, R26, R13 ;  /* 0x0000000d1a007302 */ /* 0x000e220000000000 */
[----:B------:R-:W-:-:S04]  /*0a40*/  FFMA R3, R0, R26, RZ ;  /* 0x0000001a00037223 */ /* 0x000fc800000000ff */
[----:B------:R-:W-:Y:S01]  /*0a50*/  FFMA R17, R3, -R13, R26 ;  /* 0x8000000d03117223 */ /* 0x000fe2000000001a */
[----:B--2---:R-:W-:-:S05]  /*0a60*/  HADD2.F32 R22, -RZ, R22.H0_H0 ;  /* 0x20000016ff167230 */ /* 0x004fca0000004100 */
[----:B------:R-:W-:Y:S01]  /*0a70*/  FFMA R21, R22, R20, R21 ;  /* 0x0000001416157223 */ /* 0x000fe20000000015 */
[----:B------:R-:W-:Y:S01]  /*0a80*/  FFMA R20, R0, R17, R3 ;  /* 0x0000001100147223 */ /* 0x000fe20000000003 */
[----:B0-----:R-:W-:Y:S06]  /*0a90*/  @!P0 BRA `(.L_x_15) ;  /* 0x0000000000148947 */ /* 0x001fec0003800000 */
[----:B------:R-:W-:Y:S02]  /*0aa0*/  MOV R0, R26 ;  /* 0x0000001a00007202 */ /* 0x000fe40000000f00 */
[----:B------:R-:W-:Y:S02]  /*0ab0*/  MOV R3, R13 ;  /* 0x0000000d00037202 */ /* 0x000fe40000000f00 */
[----:B------:R-:W-:-:S07]  /*0ac0*/  MOV R20, 0xae0 ;  /* 0x00000ae000147802 */ /* 0x000fce0000000f00 */
[----:B------:R-:W-:Y:S05]  /*0ad0*/  CALL.REL.NOINC `($__internal_0_$__cuda_sm3x_div_rn_noftz_f32_slowpath) ;  /* 0x0000000c00187944 */ /* 0x000fea0003c00000 */
[----:B------:R-:W-:-:S07]  /*0ae0*/  MOV R20, R0 ;  /* 0x0000000000147202 */ /* 0x000fce0000000f00 */
.L_x_15:
[----:B------:R-:W-:Y:S01]  /*0af0*/  IMAD.WIDE.U32 R22, R6, 0x2, R14 ;  /* 0x0000000206167825 */ /* 0x000fe200078e000e */
[----:B------:R-:W0:Y:S05]  /*0b00*/  LDS R3, [UR4] ;  /* 0x00000004ff037984 */ /* 0x000e2a0008000800 */
[----:B------:R-:W2:Y:S01]  /*0b10*/  LDG.E.U16.CONSTANT R22, desc[UR6][R22.64] ;  /* 0x0000000616167981 */ /* 0x000ea2000c1e9500 */
[----:B------:R-:W-:Y:S02]  /*0b20*/  HFMA2 R17, -RZ, RZ, 3.7421875, 0 ;  /* 0x437c0000ff117431 */ /* 0x000fe400000001ff */
[----:B------:R-:W-:Y:S01]  /*0b30*/  IMAD.MOV.U32 R0, RZ, RZ, 0x3bbb989d ;  /* 0x3bbb989dff007424 */ /* 0x000fe200078e00ff */
        /* <DEDUP_REMOVED lines=24> */
.L_x_16:
[----:B------:R-:W-:Y:S01]  /*0cc0*/  IMAD.WIDE.U32 R22, R5, 0x2, R14 ;  /* 0x0000000205167825 */ /* 0x000fe200078e000e */
[----:B------:R-:W0:Y:S05]  /*0cd0*/  LDS R3, [UR4+0x4] ;  /* 0x00000404ff037984 */ /* 0x000e2a0008000800 */
        /* <DEDUP_REMOVED lines=17> */
[----:B------:R-:W-:-:S04]  /*0df0*/  FFMA R17, R3, -R13, R26 ;  /* 0x8000000d03117223 */ /* 0x000fc8000000001a */
[----:B------:R-:W-:Y:S01]  /*0e00*/  FFMA R0, R0, R17, R3 ;  /* 0x0000001100007223 */ /* 0x000fe20000000003 */
[----:B--2---:R-:W-:-:S05]  /*0e10*/  HADD2.F32 R22, -RZ, R22.H0_H0 ;  /* 0x20000016ff167230 */ /* 0x004fca0000004100 */
[----:B------:R-:W-:Y:S01]  /*0e20*/  FFMA R21, R22, R20, R21 ;  /* 0x0000001416157223 */ /* 0x000fe20000000015 */
[----:B0-----:R-:W-:Y:S06]  /*0e30*/  @!P0 BRA `(.L_x_17) ;  /* 0x0000000000108947 */ /* 0x001fec0003800000 */
[----:B------:R-:W-:Y:S02]  /*0e40*/  MOV R0, R26 ;  /* 0x0000001a00007202 */ /* 0x000fe40000000f00 */
[----:B------:R-:W-:Y:S02]  /*0e50*/  MOV R3, R13 ;  /* 0x0000000d00037202 */ /* 0x000fe40000000f00 */
[----:B------:R-:W-:-:S07]  /*0e60*/  MOV R20, 0xe80 ;  /* 0x00000e8000147802 */ /* 0x000fce0000000f00 */
[----:B------:R-:W-:Y:S05]  /*0e70*/  CALL.REL.NOINC `($__internal_0_$__cuda_sm3x_div_rn_noftz_f32_slowpath) ;  /* 0x0000000800307944 */ /* 0x000fea0003c00000 */
.L_x_17:
[----:B------:R-:W-:-:S06]  /*0e80*/  IMAD.WIDE.U32 R22, R4, 0x2, R14 ;  /* 0x0000000204167825 */ /* 0x000fcc00078e000e */
[----:B------:R-:W2:Y:S01]  /*0e90*/  LDG.E.U16.CONSTANT R22, desc[UR6][R22.64] ;  /* 0x0000000616167981 */ /* 0x000ea2000c1e9500 */
[----:B------:R-:W-:Y:S01]  /*0ea0*/  IADD3 R7, PT, PT, R7, 0x4, RZ ;  /* 0x0000000407077810 */ /* 0x000fe20007ffe0ff */
[----:B------:R-:W-:Y:S01]  /*0eb0*/  UIADD3 UR4, UPT, UPT, UR4, 0x10, URZ ;  /* 0x0000001004047890 */ /* 0x000fe2000fffe0ff */
[C---:B------:R-:W-:Y:S01]  /*0ec0*/  LEA R6, R9.reuse, R6, 0x2 ;  /* 0x0000000609067211 */ /* 0x040fe200078e10ff */
[----:B------:R-:W-:Y:S01]  /*0ed0*/  IMAD R5, R9, 0x4, R5 ;  /* 0x0000000409057824 */ /* 0x000fe200078e0205 */
[----:B------:R-:W-:Y:S02]  /*0ee0*/  ISETP.NE.AND P0, PT, R7, RZ, PT ;  /* 0x000000ff0700720c */ /* 0x000fe40003f05270 */
[C---:B------:R-:W-:Y:S02]  /*0ef0*/  LEA R2, R9.reuse, R2, 0x2 ;  /* 0x0000000209027211 */ /* 0x040fe400078e10ff */
[----:B------:R-:W-:Y:S01]  /*0f00*/  LEA R4, R9, R4, 0x2 ;  /* 0x0000000409047211 */ /* 0x000fe200078e10ff */
[----:B--2---:R-:W-:-:S05]  /*0f10*/  HADD2.F32 R20, -RZ, R22.H0_H0 ;  /* 0x20000016ff147230 */ /* 0x004fca0000004100 */
[----:B------:R-:W-:-:S03]  /*0f20*/  FFMA R21, R20, R0, R21 ;  /* 0x0000000014157223 */ /* 0x000fc60000000015 */
[----:B------:R-:W-:Y:S05]  /*0f30*/  @P0 BRA `(.L_x_18) ;  /* 0xfffffff800180947 */ /* 0x000fea000383ffff */
.L_x_13:
[----:B------:R-:W-:-:S13]  /*0f40*/  ISETP.NE.AND P0, PT, R10, RZ, PT ;  /* 0x000000ff0a00720c */ /* 0x000fda0003f05270 */
[----:B------:R-:W-:Y:S05]  /*0f50*/  @!P0 BRA `(.L_x_12) ;  /* 0x0000000400d48947 */ /* 0x000fea0003800000 */
[----:B------:R-:W-:-:S13]  /*0f60*/  ISETP.NE.AND P0, PT, R10, 0x1, PT ;  /* 0x000000010a00780c */ /* 0x000fda0003f05270 */
[----:B------:R-:W-:Y:S05]  /*0f70*/  @!P0 BRA `(.L_x_19) ;  /* 0x0000000400248947 */ /* 0x000fea0003800000 */
[----:B------:R-:W2:Y:S01]  /*0f80*/  S2R R3, SR_CgaCtaId ;  /* 0x0000000000037919 */ /* 0x000ea20000008800 */
[----:B------:R-:W-:Y:S01]  /*0f90*/  MOV R0, 0x400 ;  /* 0x0000040000007802 */ /* 0x000fe20000000f00 */
[----:B0-----:R-:W0:Y:S01]  /*0fa0*/  MUFU.RCP R6, R13 ;  /* 0x0000000d00067308 */ /* 0x001e220000001000 */
[----:B------:R-:W-:Y:S02]  /*0fb0*/  MOV R5, 0x437c0000 ;  /* 0x437c000000057802 */ /* 0x000fe40000000f00 */
[----:B--2---:R-:W-:Y:S01]  /*0fc0*/  LEA R3, R3, R0, 0x18 ;  /* 0x0000000003037211 */ /* 0x004fe200078ec0ff */
[----:B------:R-:W-:-:S03]  /*0fd0*/  HFMA2 R0, -RZ, RZ, 0.96630859375, -0.0022525787353515625 ;  /* 0x3bbb989dff007431 */ /* 0x000fc600000001ff */
[----:B------:R-:W-:-:S05]  /*0fe0*/  LEA R2, R8, R3, 0x2 ;  /* 0x0000000308027211 */ /* 0x000fca00078e10ff */
[----:B------:R-:W2:Y:S02]  /*0ff0*/  LDS R3, [R2] ;  /* 0x0000000002037984 */ /* 0x000ea40000000800 */
[----:B--2---:R-:W-:-:S04]  /*1000*/  FADD R3, -R12, R3 ;  /* 0x000000030c037221 */ /* 0x004fc80000000100 */
[----:B------:R-:W-:-:S04]  /*1010*/  FFMA.SAT R0, R3, R0, 0.5 ;  /* 0x3f00000003007423 */ /* 0x000fc80000002000 */
[----:B------:R-:W-:Y:S01]  /*1020*/  FFMA.RM R0, R0, R5, 12582913 ;  /* 0x4b40000100007423 */ /* 0x000fe20000004005 */
[----:B0-----:R-:W-:-:S03]  /*1030*/  FFMA R5, R6, -R13, 1 ;  /* 0x3f80000006057423 */ /* 0x001fc6000000080d */
[C---:B------:R-:W-:Y:S01]  /*1040*/  FADD R4, R0.reuse, -12583039 ;  /* 0xcb40007f00047421 */ /* 0x040fe20000000000 */
[----:B------:R-:W-:-:S03]  /*1050*/  SHF.L.U32 R0, R0, 0x17, RZ ;  /* 0x0000001700007819 */ /* 0x000fc600000006ff */
[----:B------:R-:W-:-:S04]  /*1060*/  FFMA R4, R3, 1.4426950216293334961, -R4 ;  /* 0x3fb8aa3b03047823 */ /* 0x000fc80000000804 */
[----:B------:R-:W-:-:S06]  /*1070*/  FFMA R3, R3, 1.925963033500011079e-08, R4 ;  /* 0x32a5706003037823 */ /* 0x000fcc0000000004 */
[----:B------:R-:W0:Y:S02]  /*1080*/  MUFU.EX2 R3, R3 ;  /* 0x0000000300037308 */ /* 0x000e240000000800 */
[----:B0-----:R-:W-:Y:S01]  /*1090*/  FMUL R7, R0, R3 ;  /* 0x0000000300077220 */ /* 0x001fe20000400000 */
[----:B------:R-:W-:-:S05]  /*10a0*/  FFMA R0, R6, R5, R6 ;  /* 0x0000000506007223 */ /* 0x000fca0000000006 */
[----:B------:R-:W0:Y:S01]  /*10b0*/  FCHK P0, R7, R13 ;  /* 0x0000000d07007302 */ /* 0x000e220000000000 */
[----:B------:R-:W-:-:S04]  /*10c0*/  FFMA R4, R0, R7, RZ ;  /* 0x0000000700047223 */ /* 0x000fc800000000ff */
[----:B------:R-:W-:-:S04]  /*10d0*/  FFMA R5, R4, -R13, R7 ;  /* 0x8000000d04057223 */ /* 0x000fc80000000007 */
[----:B------:R-:W-:Y:S01]  /*10e0*/  FFMA R4, R0, R5, R4 ;  /* 0x0000000500047223 */ /* 0x000fe20000000004 */
[----:B0-----:R-:W-:Y:S06]  /*10f0*/  @!P0 BRA `(.L_x_20) ;  /* 0x0000000000148947 */ /* 0x001fec0003800000 */
[----:B------:R-:W-:Y:S01]  /*1100*/  IMAD.MOV.U32 R0, RZ, RZ, R7 ;  /* 0x000000ffff007224 */ /* 0x000fe200078e0007 */
[----:B------:R-:W-:Y:S02]  /*1110*/  MOV R3, R13 ;  /* 0x0000000d00037202 */ /* 0x000fe40000000f00 */
[----:B------:R-:W-:-:S07]  /*1120*/  MOV R20, 0x1140 ;  /* 0x0000114000147802 */ /* 0x000fce0000000f00 */
[----:B-1----:R-:W-:Y:S05]  /*1130*/  CALL.REL.NOINC `($__internal_0_$__cuda_sm3x_div_rn_noftz_f32_slowpath) ;  /* 0x0000000400807944 */ /* 0x002fea0003c00000 */
[----:B------:R-:W-:-:S07]  /*1140*/  MOV R4, R0 ;  /* 0x0000000000047202 */ /* 0x000fce0000000f00 */
.L_x_20:
[----:B------:R-:W0:Y:S01]  /*1150*/  LDCU UR4, c[0x0][0x39c] ;  /* 0x00007380ff0477ac */ /* 0x000e220008000800 */
[----:B------:R-:W2:Y:S01]  /*1160*/  LDC.64 R6, c[0x0][0x380] ;  /* 0x0000e000ff067b82 */ /* 0x000ea20000000a00 */
[----:B------:R-:W-:Y:S01]  /*1170*/  IADD3 R5, PT, PT, R11, R8, RZ ;  /* 0x000000080b057210 */ /* 0x000fe20007ffe0ff */
[----:B------:R-:W3:Y:S04]  /*1180*/  LDCU UR11, c[0x0][0x3a0] ;  /* 0x00007400ff0b77ac */ /* 0x000ee80008000800 */
[----:B0-----:R-:W-:-:S04]  /*1190*/  IMAD R5, R5, UR4, R18 ;  /* 0x0000000405057c24 */ /* 0x001fc8000f8e0212 */
[----:B---3--:R-:W-:-:S04]  /*11a0*/  IMAD R3, R5, UR11, R16 ;  /* 0x0000000b05037c24 */ /* 0x008fc8000f8e0210 */
[----:B--2---:R-:W-:Y:S02]  /*11b0*/  IMAD.WIDE.U32 R6, R3, 0x2, R6 ;  /* 0x0000000203067825 */ /* 0x004fe400078e0006 */
[----:B------:R-:W0:Y:S04]  /*11c0*/  LDS R3, [R2+0x4] ;  /* 0x0000040002037984 */ /* 0x000e280000000800 */
[----:B------:R2:W3:Y:S01]  /*11d0*/  LDG.E.U16.CONSTANT R6, desc[UR6][R6.64] ;  /* 0x0000000606067981 */ /* 0x0004e2000c1e9500 */
[----:B------:R-:W-:Y:S01]  /*11e0*/  MOV R0, 0x3bbb989d ;  /* 0x3bbb989d00007802 */ /* 0x000fe20000000f00 */
[----:B------:R-:W2:Y:S01]  /*11f0*/  MUFU.RCP R20, R13 ;  /* 0x0000000d00147308 */ /* 0x000ea20000001000 */
[----:B------:R-:W-:Y:S01]  /*1200*/  MOV R9, 0x437c0000 ;  /* 0x437c000000097802 */ /* 0x000fe20000000f00 */
[----:B--2---:R-:W-:Y:S01]  /*1210*/  FFMA R7, R20, -R13, 1 ;  /* 0x3f80000014077423 */ /* 0x004fe2000000080d */
[----:B0-----:R-:W-:-:S04]  /*1220*/  FADD R3, -R12, R3 ;  /* 0x000000030c037221 */ /* 0x001fc80000000100 */
[----:B------:R-:W-:-:S04]  /*1230*/  FFMA.SAT R0, R3, R0, 0.5 ;  /* 0x3f00000003007423 */ /* 0x000fc80000002000 */
[----:B------:R-:W-:-:S04]  /*1240*/  FFMA.RM R0, R0, R9, 12582913 ;  /* 0x4b40000100007423 */ /* 0x000fc80000004009 */
        /* <DEDUP_REMOVED lines=11> */
[----:B---3--:R-:W-:-:S05]  /*1300*/  HADD2.F32 R6, -RZ, R6.H0_H0 ;  /* 0x20000006ff067230 */ /* 0x008fca0000004100 */
[----:B------:R-:W-:Y:S01]  /*1310*/  FFMA R21, R6, R4, R21 ;  /* 0x0000000406157223 */ /* 0x000fe20000000015 */
[----:B0-----:R-:W-:Y:S06]  /*1320*/  @!P0 BRA `(.L_x_21) ;  /* 0x0000000000108947 */ /* 0x001fec0003800000 */
[----:B------:R-:W-:Y:S01]  /*1330*/  IMAD.MOV.U32 R0, RZ, RZ, R14 ;  /* 0x000000ffff007224 */ /* 0x000fe200078e000e */
[----:B------:R-:W-:Y:S02]  /*1340*/  MOV R3, R13 ;  /* 0x0000000d00037202 */ /* 0x000fe40000000f00 */
[----:B------:R-:W-:-:S07]  /*1350*/  MOV R20, 0x1370 ;  /* 0x0000137000147802 */ /* 0x000fce0000000f00 */
[----:B-1----:R-:W-:Y:S05]  /*1360*/  CALL.REL.NOINC `($__internal_0_$__cuda_sm3x_div_rn_noftz_f32_slowpath) ;  /* 0x0000000000f47944 */ /* 0x002fea0003c00000 */
.L_x_21:
[----:B------:R-:W0:Y:S01]  /*1370*/  LDCU UR4, c[0x0][0x39c] ;  /* 0x00007380ff0477ac */ /* 0x000e220008000800 */
[----:B------:R-:W2:Y:S01]  /*1380*/  LDC.64 R2, c[0x0][0x380] ;  /* 0x0000e000ff027b82 */ /* 0x000ea20000000a00 */
[----:B------:R-:W3:Y:S01]  /*1390*/  LDCU UR11, c[0x0][0x3a0] ;  /* 0x00007400ff0b77ac */ /* 0x000ee20008000800 */
[----:B0-----:R-:W-:-:S05]  /*13a0*/  IADD3 R5, PT, PT, R5, UR4, RZ ;  /* 0x0000000405057c10 */ /* 0x001fca000fffe0ff */
[----:B---3--:R-:W-:-:S04]  /*13b0*/  IMAD R5, R5, UR11, R16 ;  /* 0x0000000b05057c24 */ /* 0x008fc8000f8e0210 */
[----:B--2---:R-:W-:-:S06]  /*13c0*/  IMAD.WIDE.U32 R2, R5, 0x2, R2 ;  /* 0x0000000205027825 */ /* 0x004fcc00078e0002 */
[----:B------:R-:W2:Y:S01]  /*13d0*/  LDG.E.U16.CONSTANT R2, desc[UR6][R2.64] ;  /* 0x0000000602027981 */ /* 0x000ea2000c1e9500 */
[----:B------:R-:W-:Y:S01]  /*13e0*/  IADD3 R8, PT, PT, R8, 0x2, RZ ;  /* 0x0000000208087810 */ /* 0x000fe20007ffe0ff */
[----:B--2---:R-:W-:-:S05]  /*13f0*/  HADD2.F32 R4, -RZ, R2.H0_H0 ;  /* 0x20000002ff047230 */ /* 0x004fca0000004100 */
[----:B------:R-:W-:-:S07]  /*1400*/  FFMA R21, R4, R0, R21 ;  /* 0x0000000004157223 */ /* 0x000fce0000000015 */
.L_x_19:
[----:B------:R-:W2:Y:S02]  /*1410*/  LDCU UR4, c[0x0][0x3a4] ;  /* 0x00007480ff0477ac */ /* 0x000ea40008000800 */
[----:B--2---:R-:W-:-:S04]  /*1420*/  ULOP3.LUT UR4, UR4, 0x1, URZ, 0xc0, !UPT ;  /* 0x0000000104047892 */ /* 0x004fc8000f8ec0ff */
[----:B------:R-:W-:-:S09]  /*1430*/  UISETP.NE.U32.AND UP0, UPT, UR4, 0x1, UPT ;  /* 0x000000010400788c */ /* 0x000fd2000bf05070 */
[----:B------:R-:W-:Y:S05]  /*1440*/  BRA.U UP0, `(.L_x_12) ;  /* 0x0000000100987547 */ /* 0x000fea000b800000 */
[----:B------:R-:W2:Y:S01]  /*1450*/  S2R R3, SR_CgaCtaId ;  /* 0x0000000000037919 */ /* 0x000ea20000008800 */
[----:B------:R-:W-:Y:S01]  /*1460*/  MOV R0, 0x400 ;  /* 0x0000040000007802 */ /* 0x000fe20000000f00 */
[----:B------:R-:W-:Y:S01]  /*1470*/  HFMA2 R2, -RZ, RZ, 0.96630859375, -0.0022525787353515625 ;  /* 0x3bbb989dff027431 */ /* 0x000fe200000001ff */
[----:B------:R-:W-:Y:S01]  /*1480*/  MOV R5, 0x437c0000 ;  /* 0x437c000000057802 */ /* 0x000fe20000000f00 */
[----:B0-----:R-:W0:Y:S02]  /*1490*/  MUFU.RCP R6, R13 ;  /* 0x0000000d00067308 */ /* 0x001e240000001000 */
[----:B0-----:R-:W-:Y:S01]  /*14a0*/  FFMA R7, R6, -R13, 1 ;  /* 0x3f80000006077423 */ /* 0x001fe2000000080d */
[----:B--2---:R-:W-:-:S04]  /*14b0*/  LEA R3, R3, R0, 0x18 ;  /* 0x0000000003037211 */ /* 0x004fc800078ec0ff */
[----:B------:R-:W-:-:S05]  /*14c0*/  LEA R0, R8, R3, 0x2 ;  /* 0x0000000308007211 */ /* 0x000fca00078e10ff */
[----:B------:R0:W2:Y:S02]  /*14d0*/  LDS R3, [R0] ;  /* 0x0000000000037984 */ /* 0x0000a40000000800 */
[----:B0-----:R-:W-:Y:S01]  /*14e0*/  FFMA R0, R6, R7, R6 ;  /* 0x0000000706007223 */ /* 0x001fe20000000006 */
[----:B--2---:R-:W-:-:S04]  /*14f0*/  FADD R3, -R12, R3 ;  /* 0x000000030c037221 */ /* 0x004fc80000000100 */
[----:B------:R-:W-:-:S04]  /*1500*/  FFMA.SAT R2, R3, R2, 0.5 ;  /* 0x3f00000003027423 */ /* 0x000fc80000002002 */
[----:B------:R-:W-:-:S04]  /*1510*/  FFMA.RM R2, R2, R5, 12582913 ;  /* 0x4b40000102027423 */ /* 0x000fc80000004005 */
[C---:B------:R-:W-:Y:S01]  /*1520*/  FADD R4, R2.reuse, -12583039 ;  /* 0xcb40007f02047421 */ /* 0x040fe20000000000 */
[----:B------:R-:W-:-:S03]  /*1530*/  IMAD.SHL.U32 R2, R2, 0x800000, RZ ;  /* 0x0080000002027824 */ /* 0x000fc600078e00ff */
[----:B------:R-:W-:-:S04]  /*1540*/  FFMA R4, R3, 1.4426950216293334961, -R4 ;  /* 0x3fb8aa3b03047823 */ /* 0x000fc80000000804 */
[----:B------:R-:W-:-:S04]  /*1550*/  FFMA R4, R3, 1.925963033500011079e-08, R4 ;  /* 0x32a5706003047823 */ /* 0x000fc80000000004 */
        /* <DEDUP_REMOVED lines=8> */
[----:B------:R-:W-:Y:S02]  /*15e0*/  MOV R0, R5 ;  /* 0x0000000500007202 */ /* 0x000fe40000000f00 */
[----:B------:R-:W-:-:S07]  /*15f0*/  MOV R20, 0x1610 ;  /* 0x0000161000147802 */ /* 0x000fce0000000f00 */
[----:B-1----:R-:W-:Y:S05]  /*1600*/  CALL.REL.NOINC `($__internal_0_$__cuda_sm3x_div_rn_noftz_f32_slowpath) ;  /* 0x00000000004c7944 */ /* 0x002fea0003c00000 */
.L_x_22:
[----:B------:R-:W0:Y:S01]  /*1610*/  LDCU UR4, c[0x0][0x39c] ;  /* 0x00007380ff0477ac */ /* 0x000e220008000800 */
[----:B------:R-:W2:Y:S01]  /*1620*/  LDC.64 R2, c[0x0][0x380] ;  /* 0x0000e000ff027b82 */ /* 0x000ea20000000a00 */
[----:B------:R-:W-:Y:S01]  /*1630*/  IADD3 R11, PT, PT, R11, R8, RZ ;  /* 0x000000080b0b7210 */ /* 0x000fe20007ffe0ff */
[----:B------:R-:W3:Y:S04]  /*1640*/  LDCU UR11, c[0x0][0x3a0] ;  /* 0x00007400ff0b77ac */ /* 0x000ee80008000800 */
[----:B0-----:R-:W-:-:S04]  /*1650*/  IMAD R11, R11, UR4, R18 ;  /* 0x000000040b0b7c24 */ /* 0x001fc8000f8e0212 */
[----:B---3--:R-:W-:-:S04]  /*1660*/  IMAD R11, R11, UR11, R16 ;  /* 0x0000000b0b0b7c24 */ /* 0x008fc8000f8e0210 */
[----:B--2---:R-:W-:-:S06]  /*1670*/  IMAD.WIDE.U32 R2, R11, 0x2, R2 ;  /* 0x000000020b027825 */ /* 0x004fcc00078e0002 */
[----:B------:R-:W2:Y:S02]  /*1680*/  LDG.E.U16.CONSTANT R2, desc[UR6][R2.64] ;  /* 0x0000000602027981 */ /* 0x000ea4000c1e9500 */
[----:B--2---:R-:W-:-:S05]  /*1690*/  HADD2.F32 R4, -RZ, R2.H0_H0 ;  /* 0x20000002ff047230 */ /* 0x004fca0000004100 */
[----:B------:R-:W-:-:S07]  /*16a0*/  FFMA R21, R4, R0, R21 ;  /* 0x0000000004157223 */ /* 0x000fce0000000015 */
.L_x_12:
[----:B------:R-:W2:Y:S01]  /*16b0*/  LDC R5, c[0x0][0x39c] ;  /* 0x0000e700ff057b82 */ /* 0x000ea20000000800 */
[----:B------:R-:W3:Y:S01]  /*16c0*/  LDCU UR4, c[0x0][0x3a0] ;  /* 0x00007400ff0477ac */ /* 0x000ee20008000800 */
[----:B------:R-:W-:-:S06]  /*16d0*/  F2FP.F16.F32.PACK_AB R21, RZ, R21 ;  /* 0x00000015ff15723e */ /* 0x000fcc00000000ff */
[----:B------:R-:W4:Y:S01]  /*16e0*/  LDC.64 R2, c[0x0][0x390] ;  /* 0x0000e400ff027b82 */ /* 0x000f220000000a00 */
[----:B--2---:R-:W-:-:S04]  /*16f0*/  IMAD R5, R5, UR5, R18 ;  /* 0x0000000505057c24 */ /* 0x004fc8000f8e0212 */
[----:B---3--:R-:W-:-:S04]  /*1700*/  IMAD R5, R5, UR4, R16 ;  /* 0x0000000405057c24 */ /* 0x008fc8000f8e0210 */
[----:B----4-:R-:W-:-:S05]  /*1710*/  IMAD.WIDE.U32 R2, R5, 0x2, R2 ;  /* 0x0000000205027825 */ /* 0x010fca00078e0002 */
[----:B------:R-:W-:Y:S01]  /*1720*/  STG.E.U16 desc[UR6][R2.64], R21 ;  /* 0x0000001502007986 */ /* 0x000fe2000c101506 */
[----:B------:R-:W-:Y:S05]  /*1730*/  EXIT ;  /* 0x000000000000794d */ /* 0x000fea0003800000 */
        .weak           $__internal_0_$__cuda_sm3x_div_rn_noftz_f32_slowpath
        .type           $__internal_0_$__cuda_sm3x_div_rn_noftz_f32_slowpath,@function
        .size           $__internal_0_$__cuda_sm3x_div_rn_noftz_f32_slowpath,(.L_x_155 - $__internal_0_$__cuda_sm3x_div_rn_noftz_f32_slowpath)
$__internal_0_$__cuda_sm3x_div_rn_noftz_f32_slowpath:
[----:B------:R-:W-:Y:S02]  /*1740*/  SHF.R.U32.HI R17, RZ, 0x17, R3 ;  /* 0x00000017ff117819 */ /* 0x000fe40000011603 */
[----:B------:R-:W-:Y:S02]  /*1750*/  SHF.R.U32.HI R22, RZ, 0x17, R0 ;  /* 0x00000017ff167819 */ /* 0x000fe40000011600 */
[----:B------:R-:W-:Y:S02]  /*1760*/  LOP3.LUT R17, R17, 0xff, RZ, 0xc0, !PT ;  /* 0x000000ff11117812 */ /* 0x000fe400078ec0ff */
[----:B------:R-:W-:Y:S02]  /*1770*/  LOP3.LUT R22, R22, 0xff, RZ, 0xc0, !PT ;  /* 0x000000ff16167812 */ /* 0x000fe400078ec0ff */
[----:B------:R-:W-:Y:S02]  /*1780*/  IADD3 R23, PT, PT, R17, -0x1, RZ ;  /* 0xffffffff11177810 */ /* 0x000fe40007ffe0ff */
[----:B------:R-:W-:-:S02]  /*1790*/  IADD3 R24, PT, PT, R22, -0x1, RZ ;  /* 0xffffffff16187810 */ /* 0x000fc40007ffe0ff */
[----:B------:R-:W-:-:S04]  /*17a0*/  ISETP.GT.U32.AND P0, PT, R23, 0xfd, PT ;  /* 0x000000fd1700780c */ /* 0x000fc80003f04070 */
[----:B------:R-:W-:-:S13]  /*17b0*/  ISETP.GT.U32.OR P0, PT, R24, 0xfd, P0 ;  /* 0x000000fd1800780c */ /* 0x000fda0000704470 */
[----:B------:R-:W-:Y:S01]  /*17c0*/  @!P0 MOV R19, RZ ;  /* 0x000000ff00138202 */ /* 0x000fe20000000f00 */
[----:B------:R-:W-:Y:S06]  /*17d0*/  @!P0 BRA `(.L_x_23) ;  /* 0x00000000005c8947 */ /* 0x000fec0003800000 */
[----:B------:R-:W-:Y:S02]  /*17e0*/  FSETP.GTU.FTZ.AND P0, PT, |R0|, +INF , PT ;  /* 0x7f8000000000780b */ /* 0x000fe40003f1c200 */
[----:B------:R-:W-:-:S04]  /*17f0*/  FSETP.GTU.FTZ.AND P1, PT, |R3|, +INF , PT ;  /* 0x7f8000000300780b */ /* 0x000fc80003f3c200 */
[----:B------:R-:W-:-:S13]  /*1800*/  PLOP3.LUT P0, PT, P0, P1, PT, 0xf8, 0x8f ;  /* 0x00000000008f781c */ /* 0x000fda0000703f70 */
[----:B------:R-:W-:Y:S05]  /*1810*/  @P0 BRA `(.L_x_24) ;  /* 0x0000000400440947 */ /* 0x000fea0003800000 */
[----:B------:R-:W-:-:S13]  /*1820*/  LOP3.LUT P0, RZ, R3, 0x7fffffff, R0, 0xc8, !PT ;  /* 0x7fffffff03ff7812 */ /* 0x000fda000780c800 */
[----:B------:R-:W-:Y:S05]  /*1830*/  @!P0 BRA `(.L_x_25) ;  /* 0x0000000400348947 */ /* 0x000fea0003800000 */
[C---:B------:R-:W-:Y:S02]  /*1840*/  FSETP.NEU.FTZ.AND P2, PT, |R0|.reuse, +INF , PT ;  /* 0x7f8000000000780b */ /* 0x040fe40003f5d200 */
[----:B------:R-:W-:Y:S02]  /*1850*/  FSETP.NEU.FTZ.AND P1, PT, |R3|, +INF , PT ;  /* 0x7f8000000300780b */ /* 0x000fe40003f3d200 */
[----:B------:R-:W-:-:S11]  /*1860*/  FSETP.NEU.FTZ.AND P0, PT, |R0|, +INF , PT ;  /* 0x7f8000000000780b */ /* 0x000fd60003f1d200 */
[----:B------:R-:W-:Y:S05]  /*1870*/  @!P1 BRA !P2, `(.L_x_25) ;  /* 0x0000000400249947 */ /* 0x000fea0005000000 */
[----:B------:R-:W-:-:S04]  /*1880*/  LOP3.LUT P2, RZ, R0, 0x7fffffff, RZ, 0xc0, !PT ;  /* 0x7fffffff00ff7812 */ /* 0x000fc8000784c0ff */
[----:B------:R-:W-:-:S13]  /*1890*/  PLOP3.LUT P1, PT, P1, P2, PT, 0x2f, 0xf2 ;  /* 0x0000000000f2781c */ /* 0x000fda0000f24577 */
[----:B------:R-:W-:Y:S05]  /*18a0*/  @P1 BRA `(.L_x_26) ;  /* 0x0000000400101947 */ /* 0x000fea0003800000 */
[----:B------:R-:W-:-:S04]  /*18b0*/  LOP3.LUT P1, RZ, R3, 0x7fffffff, RZ, 0xc0, !PT ;  /* 0x7fffffff03ff7812 */ /* 0x000fc8000782c0ff */
[----:B------:R-:W-:-:S13]  /*18c0*/  PLOP3.LUT P0, PT, P0, P1, PT, 0x2f, 0xf2 ;  /* 0x0000000000f2781c */ /* 0x000fda0000702577 */
[----:B------:R-:W-:Y:S05]  /*18d0*/  @P0 BRA `(.L_x_27) ;  /* 0x0000000000f80947 */ /* 0x000fea0003800000 */
[----:B------:R-:W-:Y:S02]  /*18e0*/  ISETP.GE.AND P0, PT, R24, RZ, PT ;  /* 0x000000ff1800720c */ /* 0x000fe40003f06270 */
[----:B------:R-:W-:-:S11]  /*18f0*/  ISETP.GE.AND P1, PT, R23, RZ, PT ;  /* 0x000000ff1700720c */ /* 0x000fd60003f26270 */
[----:B------:R-:W-:Y:S01]  /*1900*/  @P0 IMAD.MOV.U32 R19, RZ, RZ, RZ ;  /* 0x000000ffff130224 */ /* 0x000fe200078e00ff */
[----:B------:R-:W-:Y:S01]  /*1910*/  @!P0 MOV R19, 0xffffffc0 ;  /* 0xffffffc000138802 */ /* 0x000fe20000000f00 */
[----:B------:R-:W-:Y:S01]  /*1920*/  @!P0 FFMA R0, R0, 1.84467440737095516160e+19, RZ ;  /* 0x5f80000000008823 */ /* 0x000fe200000000ff */
[----:B------:R-:W-:Y:S02]  /*1930*/  @!P1 FFMA R3, R3, 1.84467440737095516160e+19, RZ ;  /* 0x5f80000003039823 */ /* 0x000fe400000000ff */
[----:B------:R-:W-:-:S07]  /*1940*/  @!P1 IADD3 R19, PT, PT, R19, 0x40, RZ ;  /* 0x0000004013139810 */ /* 0x000fce0007ffe0ff */
.L_x_23:
[----:B------:R-:W-:Y:S02]  /*1950*/  LEA R24, R17, 0xc0800000, 0x17 ;  /* 0xc080000011187811 */ /* 0x000fe400078eb8ff */
[----:B------:R-:W-:Y:S02]  /*1960*/  IADD3 R22, PT, PT, R22, -0x7f, RZ ;  /* 0xffffff8116167810 */ /* 0x000fe40007ffe0ff */
[----:B------:R-:W-:-:S03]  /*1970*/  IADD3 R26, PT, PT, -R24, R3, RZ ;  /* 0x00000003181a7210 */ /* 0x000fc60007ffe1ff */
[----:B------:R-:W-:Y:S01]  /*1980*/  IMAD R0, R22, -0x800000, R0 ;  /* 0xff80000016007824 */ /* 0x000fe200078e0200 */
[----:B------:R-:W0:Y:S01]  /*1990*/  MUFU.RCP R24, R26 ;  /* 0x0000001a00187308 */ /* 0x000e220000001000 */
[----:B------:R-:W-:Y:S01]  /*19a0*/  FADD.FTZ R3, -R26, -RZ ;  /* 0x800000ff1a037221 */ /* 0x000fe20000010100 */
[----:B------:R-:W-:-:S04]  /*19b0*/  IADD3 R22, PT, PT, R22, 0x7f, -R17 ;  /* 0x0000007f16167810 */ /* 0x000fc80007ffe811 */
[----:B------:R-:W-:Y:S01]  /*19c0*/  IADD3 R19, PT, PT, R22, R19, RZ ;  /* 0x0000001316137210 */ /* 0x000fe20007ffe0ff */
[----:B0-----:R-:W-:-:S04]  /*19d0*/  FFMA R23, R24, R3, 1 ;  /* 0x3f80000018177423 */ /* 0x001fc80000000003 */
[----:B------:R-:W-:-:S04]  /*19e0*/  FFMA R23, R24, R23, R24 ;  /* 0x0000001718177223 */ /* 0x000fc80000000018 */
[----:B------:R-:W-:-:S04]  /*19f0*/  FFMA R24, R0, R23, RZ ;  /* 0x0000001700187223 */ /* 0x000fc800000000ff */
[----:B------:R-:W-:-:S04]  /*1a00*/  FFMA R25, R3, R24, R0 ;  /* 0x0000001803197223 */ /* 0x000fc80000000000 */
[----:B------:R-:W-:-:S04]  /*1a10*/  FFMA R24, R23, R25, R24 ;  /* 0x0000001917187223 */ /* 0x000fc80000000018 */
[----:B------:R-:W-:-:S04]  /*1a20*/  FFMA R3, R3, R24, R0 ;  /* 0x0000001803037223 */ /* 0x000fc80000000000 */
[----:B------:R-:W-:-:S05]  /*1a30*/  FFMA R0, R23, R3, R24 ;  /* 0x0000000317007223 */ /* 0x000fca0000000018 */
[----:B------:R-:W-:-:S04]  /*1a40*/  SHF.R.U32.HI R17, RZ, 0x17, R0 ;  /* 0x00000017ff117819 */ /* 0x000fc80000011600 */
[----:B------:R-:W-:-:S04]  /*1a50*/  LOP3.LUT R22, R17, 0xff, RZ, 0xc0, !PT ;  /* 0x000000ff11167812 */ /* 0x000fc800078ec0ff */
[----:B------:R-:W-:-:S05]  /*1a60*/  IADD3 R17, PT, PT, R22, R19, RZ ;  /* 0x0000001316117210 */ /* 0x000fca0007ffe0ff */
[----:B------:R-:W-:-:S05]  /*1a70*/  VIADD R22, R17, 0xffffffff ;  /* 0xffffffff11167836 */ /* 0x000fca0000000000 */
[----:B------:R-:W-:-:S13]  /*1a80*/  ISETP.GE.U32.AND P0, PT, R22, 0xfe, PT ;  /* 0x000000fe1600780c */ /* 0x000fda0003f06070 */
[----:B------:R-:W-:Y:S05]  /*1a90*/  @!P0 BRA `(.L_x_28) ;  /* 0x0000000000808947 */ /* 0x000fea0003800000 */
[----:B------:R-:W-:-:S13]  /*1aa0*/  ISETP.GT.AND P0, PT, R17, 0xfe, PT ;  /* 0x000000fe1100780c */ /* 0x000fda0003f04270 */
[----:B------:R-:W-:Y:S05]  /*1ab0*/  @P0 BRA `(.L_x_29) ;  /* 0x00000000006c0947 */ /* 0x000fea0003800000 */
[----:B------:R-:W-:-:S13]  /*1ac0*/  ISETP.GE.AND P0, PT, R17, 0x1, PT ;  /* 0x000000011100780c */ /* 0x000fda0003f06270 */
[----:B------:R-:W-:Y:S05]  /*1ad0*/  @P0 BRA `(.L_x_30) ;  /* 0x0000000000980947 */ /* 0x000fea0003800000 */
[----:B------:R-:W-:Y:S02]  /*1ae0*/  ISETP.GE.AND P0, PT, R17, -0x18, PT ;  /* 0xffffffe81100780c */ /* 0x000fe40003f06270 */
[----:B------:R-:W-:-:S11]  /*1af0*/  LOP3.LUT R0, R0, 0x80000000, RZ, 0xc0, !PT ;  /* 0x8000000000007812 */ /* 0x000fd600078ec0ff */
[----:B------:R-:W-:Y:S05]  /*1b00*/  @!P0 BRA `(.L_x_30) ;  /* 0x00000000008c8947 */ /* 0x000fea0003800000 */
[CCC-:B------:R-:W-:Y:S01]  /*1b10*/  FFMA.RZ R19, R23.reuse, R3.reuse, R24.reuse ;  /* 0x0000000317137223 */ /* 0x1c0fe2000000c018 */
[CCC-:B------:R-:W-:Y:S01]  /*1b20*/  FFMA.RP R22, R23.reuse, R3.reuse, R24.reuse ;  /* 0x0000000317167223 */ /* 0x1c0fe20000008018 */
[----:B------:R-:W-:Y:S01]  /*1b30*/  FFMA.RM R3, R23, R3, R24 ;  /* 0x0000000317037223 */ /* 0x000fe20000004018 */
[----:B------:R-:W-:Y:S02]  /*1b40*/  IADD3 R23, PT, PT, R17, 0x20, RZ ;  /* 0x0000002011177810 */ /* 0x000fe40007ffe0ff */
[----:B------:R-:W-:Y:S02]  /*1b50*/  LOP3.LUT R19, R19, 0x7fffff, RZ, 0xc0, !PT ;  /* 0x007fffff13137812 */ /* 0x000fe400078ec0ff */
[----:B------:R-:W-:Y:S02]  /*1b60*/  ISETP.NE.AND P2, PT, R17, RZ, PT ;  /* 0x000000ff1100720c */ /* 0x000fe40003f45270 */
[----:B------:R-:W-:Y:S02]  /*1b70*/  LOP3.LUT R24, R19, 0x800000, RZ, 0xfc, !PT ;  /* 0x0080000013187812 */ /* 0x000fe400078efcff */
[----:B------:R-:W-:-:S02]  /*1b80*/  ISETP.NE.AND P1, PT, R17, RZ, PT ;  /* 0x000000ff1100720c */ /* 0x000fc40003f25270 */
[----:B------:R-:W-:Y:S02]  /*1b90*/  IADD3 R17, PT, PT, -R17, RZ, RZ ;  /* 0x000000ff11117210 */ /* 0x000fe40007ffe1ff */
[----:B------:R-:W-:Y:S02]  /*1ba0*/  SHF.L.U32 R23, R24, R23, RZ ;  /* 0x0000001718177219 */ /* 0x000fe400000006ff */
[----:B------:R-:W-:Y:S02]  /*1bb0*/  FSETP.NEU.FTZ.AND P0, PT, R22, R3, PT ;  /* 0x000000031600720b */ /* 0x000fe40003f1d000 */
[----:B------:R-:W-:Y:S02]  /*1bc0*/  SEL R17, R17, RZ, P2 ;  /* 0x000000ff11117207 */ /* 0x000fe40001000000 */
[----:B------:R-:W-:Y:S02]  /*1bd0*/  ISETP.NE.AND P1, PT, R23, RZ, P1 ;  /* 0x000000ff1700720c */ /* 0x000fe40000f25270 */
[----:B------:R-:W-:-:S02]  /*1be0*/  SHF.R.U32.HI R17, RZ, R17, R24 ;  /* 0x00000011ff117219 */ /* 0x000fc40000011618 */
[----:B------:R-:W-:Y:S02]  /*1bf0*/  PLOP3.LUT P0, PT, P0, P1, PT, 0xf8, 0x8f ;  /* 0x00000000008f781c */ /* 0x000fe40000703f70 */
[----:B------:R-:W-:Y:S02]  /*1c00*/  SHF.R.U32.HI R22, RZ, 0x1, R17 ;  /* 0x00000001ff167819 */ /* 0x000fe40000011611 */
[----:B------:R-:W-:-:S04]  /*1c10*/  SEL R3, RZ, 0x1, !P0 ;  /* 0x00000001ff037807 */ /* 0x000fc80004000000 */
[----:B------:R-:W-:-:S04]  /*1c20*/  LOP3.LUT R24, R3, 0x1, R22, 0xf8, !PT ;  /* 0x0000000103187812 */ /* 0x000fc800078ef816 */
[----:B------:R-:W-:-:S04]  /*1c30*/  LOP3.LUT R17, R24, R17, RZ, 0xc0, !PT ;  /* 0x0000001118117212 */ /* 0x000fc800078ec0ff */
[----:B------:R-:W-:-:S04]  /*1c40*/  IADD3 R17, PT, PT, R22, R17, RZ ;  /* 0x0000001116117210 */ /* 0x000fc80007ffe0ff */
[----:B------:R-:W-:Y:S01]  /*1c50*/  LOP3.LUT R0, R17, R0, RZ, 0xfc, !PT ;  /* 0x0000000011007212 */ /* 0x000fe200078efcff */
[----:B------:R-:W-:Y:S06]  /*1c60*/  BRA `(.L_x_30) ;  /* 0x0000000000347947 */ /* 0x000fec0003800000 */
.L_x_29:
[----:B------:R-:W-:-:S04]  /*1c70*/  LOP3.LUT R0, R0, 0x80000000, RZ, 0xc0, !PT ;  /* 0x8000000000007812 */ /* 0x000fc800078ec0ff */
[----:B------:R-:W-:Y:S01]  /*1c80*/  LOP3.LUT R0, R0, 0x7f800000, RZ, 0xfc, !PT ;  /* 0x7f80000000007812 */ /* 0x000fe200078efcff */
[----:B------:R-:W-:Y:S06]  /*1c90*/  BRA `(.L_x_30) ;  /* 0x0000000000287947 */ /* 0x000fec0003800000 */
.L_x_28:
[----:B------:R-:W-:Y:S01]  /*1ca0*/  LEA R0, R19, R0, 0x17 ;  /* 0x0000000013007211 */ /* 0x000fe200078eb8ff */
[----:B------:R-:W-:Y:S06]  /*1cb0*/  BRA `(.L_x_30) ;  /* 0x0000000000207947 */ /* 0x000fec0003800000 */
.L_x_27:
[----:B------:R-:W-:-:S04]  /*1cc0*/  LOP3.LUT R0, R3, 0x80000000, R0, 0x48, !PT ;  /* 0x8000000003007812 */ /* 0x000fc800078e4800 */
[----:B------:R-:W-:Y:S01]  /*1cd0*/  LOP3.LUT R0, R0, 0x7f800000, RZ, 0xfc, !PT ;  /* 0x7f80000000007812 */ /* 0x000fe200078efcff */
[----:B------:R-:W-:Y:S06]  /*1ce0*/  BRA `(.L_x_30) ;  /* 0x0000000000147947 */ /* 0x000fec0003800000 */
.L_x_26:
[----:B------:R-:W-:Y:S01]  /*1cf0*/  LOP3.LUT R0, R3, 0x80000000, R0, 0x48, !PT ;  /* 0x8000000003007812 */ /* 0x000fe200078e4800 */
[----:B------:R-:W-:Y:S06]  /*1d00*/  BRA `(.L_x_30) ;  /* 0x00000000000c7947 */ /* 0x000fec0003800000 */
.L_x_25:
[----:B------:R-:W0:Y:S01]  /*1d10*/  MUFU.RSQ R0, -QNAN ;  /* 0xffc0000000007908 */ /* 0x000e220000001400 */
[----:B------:R-:W-:Y:S05]  /*1d20*/  BRA `(.L_x_30) ;  /* 0x0000000000047947 */ /* 0x000fea0003800000 */
.L_x_24:
[----:B------:R-:W-:-:S07]  /*1d30*/  FADD.FTZ R0, R0, R3 ;  /* 0x0000000300007221 */ /* 0x000fce0000010000 */
.L_x_30:
[----:B------:R-:W-:Y:S01]  /*1d40*/  HFMA2 R23, -RZ, RZ, 0, 0 ;  /* 0x00000000ff177431 */ /* 0x000fe200000001ff */
[----:B------:R-:W-:-:S04]  /*1d50*/  MOV R22, R20 ;  /* 0x0000001400167202 */ /* 0x000fc80000000f00 */
[----:B0-----:R-:W-:Y:S05]  /*1d60*/  RET.REL.NODEC R22 `(merge_chunks_f16) ;  /* 0xffffffe016a47950 */ /* 0x001fea0003c3ffff */
.L_x_31:
        /* <DEDUP_REMOVED lines=9> */
.L_x_155:


//--------------------- .text.merge_chunks_f32    --------------------------
	.section	.text.merge_chunks_f32,"ax",@progbits
	.align	128
        .global         merge_chunks_f32
        .type           merge_chunks_f32,@function
        .size           merge_chunks_f32,(.L_x_156 - merge_chunks_f32)
        .other          merge_chunks_f32,@"STO_CUDA_ENTRY STV_DEFAULT"
merge_chunks_f32:
.text.merge_chunks_f32:
        /* <DEDUP_REMOVED lines=36> */
[----:B------:R-:W2:Y:S04]  /*0240*/  S2R R6, SR_LANEID ;  /* 0x0000000000067919 */ /* 0x000ea80000000000 */
[----:B------:R-:W-:-:S05]  /*0250*/  VIADD R0, R2, 0x80 ;  /* 0x0000008002007836 */ /* 0x000fca0000000000 */
[C---:B0-----:R-:W-:Y:S02]  /*0260*/  LEA R4, R11.reuse, R0, 0x18 ;  /* 0x000000000b047211 */ /* 0x041fe400078ec0ff */
[----:B------:R-:W-:Y:S02]  /*0270*/  LEA R13, R11, R2, 0x18 ;  /* 0x000000020b0d7211 */ /* 0x000fe400078ec0ff */
[----:B--2---:R-:W-:-:S07]  /*0280*/  MOV R0, R16 ;  /* 0x0000001000007202 */ /* 0x004fce0000000f00 */
.L_x_33:
[----:B------:R-:W-:Y:S01]  /*0290*/  LEA R2, R0, R13, 0x2 ;  /* 0x0000000d00027211 */ /* 0x000fe200078e10ff */
        /* <DEDUP_REMOVED lines=11> */
.L_x_32:
        /* <DEDUP_REMOVED lines=8> */
[----:B------:R-:W-:Y:S02]  /*03d0*/  MOV R2, R16 ;  /* 0x0000001000027202 */ /* 0x000fe40000000f00 */
[----:B------:R-:W-:Y:S02]  /*03e0*/  MOV R13, 0x437c0000 ;  /* 0x437c0000000d7802 */ /* 0x000fe40000000f00 */
[----:B-1----:R-:W-:Y:S01]  /*03f0*/  LEA R15, R5, R0, 0x18 ;  /* 0x00000000050f7211 */ /* 0x002fe200078ec0ff */
[----:B------:R-:W-:-:S04]  /*0400*/  IMAD.MOV.U32 R5, RZ, RZ, RZ ;  /* 0x000000ffff057224 */ /* 0x000fc800078e00ff */
[----:B------:R1:W2:Y:S03]  /*0410*/  LDS R0, [R15+0x80] ;  /* 0x000080000f007984 */ /* 0x0002a60000000800 */
.L_x_36:
[----:B------:R-:W-:Y:S01]  /*0420*/  LEA R4, R2, R15, 0x2 ;  /* 0x0000000f02047211 */ /* 0x000fe200078e10ff */
[----:B0-----:R-:W-:-:S04]  /*0430*/  IMAD.IADD R2, R11, 0x1, R2 ;  /* 0x000000010b027824 */ /* 0x001fc800078e0202 */
        /* <DEDUP_REMOVED lines=12> */
.L_x_35:
[----:B------:R-:W-:Y:S05]  /*0500*/  BSYNC.RECONVERGENT B0 ;  /* 0x0000000000007941 */ /* 0x000fea0003800200 */
.L_x_34:
[----:B------:R-:W2:Y:S01]  /*0510*/  S2UR UR10, SR_CgaCtaId ;  /* 0x00000000000a79c3 */ /* 0x000ea20000008800 */
[----:B------:R-:W-:Y:S01]  /*0520*/  UMOV UR9, 0x400 ;  /* 0x0000040000097882 */ /* 0x000fe20000000000 */
[----:B------:R-:W-:Y:S01]  /*0530*/  BSSY.RECONVERGENT B0, `(.L_x_37) ;  /* 0x0000008000007945 */ /* 0x000fe20003800200 */
[----:B------:R-:W-:-:S04]  /*0540*/  UIADD3 UR4, UPT, UPT, UR9, 0x84, URZ ;  /* 0x0000008409047890 */ /* 0x000fc8000fffe0ff */
[----:B--2---:R-:W-:-:S12]  /*0550*/  ULEA UR4, UR10, UR4, 0x18 ;  /* 0x000000040a047291 */ /* 0x004fd8000f8ec0ff */
.L_x_38:
[----:B------:R-:W0:Y:S01]  /*0560*/  LDS R8, [UR4] ;  /* 0x00000004ff087984 */ /* 0x000e220008000800 */
[----:B------:R-:W-:Y:S01]  /*0570*/  MOV R0, UR4 ;  /* 0x0000000400007c02 */ /* 0x000fe20008000f00 */
[----:B0-----:R-:W-:-:S05]  /*0580*/  FADD R9, R5, R8 ;  /* 0x0000000805097221 */ /* 0x001fca0000000000 */
[----:B------:R-:W0:Y:S02]  /*0590*/  ATOMS.CAST.SPIN P0, [R0], R8, R9 ;  /* 0x000000080000758d */ /* 0x000e240001800009 */
[----:B0-----:R-:W-:Y:S05]  /*05a0*/  @!P0 BRA `(.L_x_38) ;  /* 0xfffffffc00ec8947 */ /* 0x001fea000383ffff */
[----:B------:R-:W-:Y:S05]  /*05b0*/  BSYNC.RECONVERGENT B0 ;  /* 0x0000000000007941 */ /* 0x000fea0003800200 */
.L_x_37:
[----:B------:R-:W-:Y:S01]  /*05c0*/  BAR.SYNC.DEFER_BLOCKING 0x0 ;  /* 0x0000000000007b1d */ /* 0x000fe20000010000 */
[----:B------:R-:W-:Y:S01]  /*05d0*/  ISETP.NE.AND P0, PT, R3, RZ, PT ;  /* 0x000000ff0300720c */ /* 0x000fe20003f05270 */
[----:B------:R-:W-:-:S12]  /*05e0*/  HFMA2 R21, -RZ, RZ, 0, 0 ;  /* 0x00000000ff157431 */ /* 0x000fd800000001ff */
[----:B------:R-:W-:Y:S05]  /*05f0*/  @!P0 BRA `(.L_x_39) ;  /* 0x0000001000108947 */ /* 0x000fea0003800000 */
[C---:B------:R-:W-:Y:S01]  /*0600*/  ISETP.GE.U32.AND P0, PT, R3.reuse, 0x4, PT ;  /* 0x000000040300780c */ /* 0x040fe20003f06070 */
[----:B------:R-:W-:Y:S01]  /*0610*/  ULEA UR4, UR10, UR9, 0x18 ;  /* 0x000000090a047291 */ /* 0x000fe2000f8ec0ff */
[C---:B------:R-:W-:Y:S01]  /*0620*/  IMAD R11, R3.reuse, UR5, RZ ;  /* 0x00000005030b7c24 */ /* 0x040fe2000f8e02ff */
[----:B------:R-:W-:Y:S01]  /*0630*/  LOP3.LUT R10, R3, 0x3, RZ, 0xc0, !PT ;  /* 0x00000003030a7812 */ /* 0x000fe200078ec0ff */
[----:B------:R-:W-:Y:S01]  /*0640*/  IMAD.MOV.U32 R8, RZ, RZ, RZ ;  /* 0x000000ffff087224 */ /* 0x000fe200078e00ff */
[----:B------:R-:W-:-:S05]  /*0650*/  MOV R21, RZ ;  /* 0x000000ff00157202 */ /* 0x000fca0000000f00 */
        /* <DEDUP_REMOVED lines=20> */
.L_x_45:
[----:B------:R-:W2:Y:S01]  /*07a0*/  LDS R3, [UR4+-0x8] ;  /* 0xfffff804ff037984 */ /* 0x000ea20008000800 */
[----:B------:R-:W-:Y:S01]  /*07b0*/  HFMA2 R0, -RZ, RZ, 0.96630859375, -0.0022525787353515625 ;  /* 0x3bbb989dff007431 */ /* 0x000fe200000001ff */
        /* <DEDUP_REMOVED lines=20> */
[----:B-1----:R-:W-:Y:S05]  /*0900*/  CALL.REL.NOINC `($__internal_1_$__cuda_sm3x_div_rn_noftz_f32_slowpath) ;  /* 0x0000000c006c7944 */ /* 0x002fea0003c00000 */
[----:B------:R-:W-:-:S07]  /*0910*/  IMAD.MOV.U32 R20, RZ, RZ, R0 ;  /* 0x000000ffff147224 */ /* 0x000fce00078e0000 */
.L_x_41:
[----:B-1----:R-:W-:Y:S01]  /*0920*/  IMAD.WIDE.U32 R22, R2, 0x4, R14 ;  /* 0x0000000402167825 */ /* 0x002fe200078e000e */
[----:B------:R-:W0:Y:S05]  /*0930*/  LDS R3, [UR4+-0x4] ;  /* 0xfffffc04ff037984 */ /* 0x000e2a0008000800 */
[----:B------:R-:W2:Y:S01]  /*0940*/  LDG.E.CONSTANT R22, desc[UR6][R22.64] ;  /* 0x0000000616167981 */ /* 0x000ea2000c1e9900 */
[----:B------:R-:W-:Y:S01]  /*0950*/  MOV R0, 0x3bbb989d ;  /* 0x3bbb989d00007802 */ /* 0x000fe20000000f00 */
[----:B------:R-:W1:Y:S01]  /*0960*/  MUFU.RCP R26, R13 ;  /* 0x0000000d001a7308 */ /* 0x000e620000001000 */
[----:B------:R-:W-:Y:S01]  /*0970*/  MOV R17, 0x437c0000 ;  /* 0x437c000000117802 */ /* 0x000fe20000000f00 */
        /* <DEDUP_REMOVED lines=14> */
[----:B--2---:R-:W-:-:S03]  /*0a60*/  FFMA R21, R22, R20, R21 ;  /* 0x0000001416157223 */ /* 0x004fc60000000015 */
[----:B------:R-:W-:Y:S01]  /*0a70*/  FFMA R20, R0, R26, R3 ;  /* 0x0000001a00147223 */ /* 0x000fe20000000003 */
[----:B0-----:R-:W-:Y:S06]  /*0a80*/  @!P0 BRA `(.L_x_42) ;  /* 0x0000000000148947 */ /* 0x001fec0003800000 */
[----:B------:R-:W-:Y:S01]  /*0a90*/  MOV R0, R28 ;  /* 0x0000001c00007202 */ /* 0x000fe20000000f00 */
[----:B------:R-:W-:Y:S01]  /*0aa0*/  IMAD.MOV.U32 R3, RZ, RZ, R13 ;  /* 0x000000ffff037224 */ /* 0x000fe200078e000d */
[----:B------:R-:W-:-:S07]  /*0ab0*/  MOV R20, 0xad0 ;  /* 0x00000ad000147802 */ /* 0x000fce0000000f00 */
[----:B------:R-:W-:Y:S05]  /*0ac0*/  CALL.REL.NOINC `($__internal_1_$__cuda_sm3x_div_rn_noftz_f32_slowpath) ;  /* 0x0000000800fc7944 */ /* 0x000fea0003c00000 */
[----:B------:R-:W-:-:S07]  /*0ad0*/  MOV R20, R0 ;  /* 0x0000000000147202 */ /* 0x000fce0000000f00 */
.L_x_42:
[----:B------:R-:W-:Y:S01]  /*0ae0*/  IMAD.WIDE.U32 R22, R6, 0x4, R14 ;  /* 0x0000000406167825 */ /* 0x000fe200078e000e */
[----:B------:R-:W0:Y:S05]  /*0af0*/  LDS R3, [UR4] ;  /* 0x00000004ff037984 */ /* 0x000e2a0008000800 */
[----:B------:R-:W2:Y:S01]  /*0b00*/  LDG.E.CONSTANT R22, desc[UR6][R22.64] ;  /* 0x0000000616167981 */ /* 0x000ea2000c1e9900 */
[----:B------:R-:W-:Y:S01]  /*0b10*/  HFMA2 R0, -RZ, RZ, 0.96630859375, -0.0022525787353515625 ;  /* 0x3bbb989dff007431 */ /* 0x000fe200000001ff */
        /* <DEDUP_REMOVED lines=19> */
[----:B------:R-:W-:Y:S01]  /*0c50*/  IMAD.MOV.U32 R0, RZ, RZ, R28 ;  /* 0x000000ffff007224 */ /* 0x000fe200078e001c */
[----:B------:R-:W-:Y:S02]  /*0c60*/  MOV R3, R13 ;  /* 0x0000000d00037202 */ /* 0x000fe40000000f00 */
[----:B------:R-:W-:-:S07]  /*0c70*/  MOV R20, 0xc90 ;  /* 0x00000c9000147802 */ /* 0x000fce0000000f00 */
[----:B------:R-:W-:Y:S05]  /*0c80*/  CALL.REL.NOINC `($__internal_1_$__cuda_sm3x_div_rn_noftz_f32_slowpath) ;  /* 0x00000008008c7944 */ /* 0x000fea0003c00000 */
[----:B------:R-:W-:-:S07]  /*0c90*/  MOV R20, R0 ;  /* 0x0000000000147202 */ /* 0x000fce0000000f00 */
.L_x_43:
[----:B------:R-:W-:Y:S01]  /*0ca0*/  IMAD.WIDE.U32 R22, R5, 0x4, R14 ;  /* 0x0000000405167825 */ /* 0x000fe200078e000e */
[----:B------:R-:W0:Y:S05]  /*0cb0*/  LDS R3, [UR4+0x4] ;  /* 0x00000404ff037984 */ /* 0x000e2a0008000800 */
        /* <DEDUP_REMOVED lines=9> */
[----:B------:R-:W-:-:S03]  /*0d50*/  IMAD.SHL.U32 R0, R0, 0x800000, RZ ;  /* 0x0080000000007824 */ /* 0x000fc600078e00ff */
        /* <DEDUP_REMOVED lines=9> */
[----:B--2---:R-:W-:Y:S01]  /*0df0*/  FFMA R21, R22, R20, R21 ;  /* 0x0000001416157223 */ /* 0x004fe20000000015 */
[----:B0-----:R-:W-:Y:S06]  /*0e00*/  @!P0 BRA `(.L_x_44) ;  /* 0x0000000000108947 */ /* 0x001fec0003800000 */
[----:B------:R-:W-:Y:S02]  /*0e10*/  MOV R0, R28 ;  /* 0x0000001c00007202 */ /* 0x000fe40000000f00 */
[----:B------:R-:W-:Y:S02]  /*0e20*/  MOV R3, R13 ;  /* 0x0000000d00037202 */ /* 0x000fe40000000f00 */
[----:B------:R-:W-:-:S07]  /*0e30*/  MOV R20, 0xe50 ;  /* 0x00000e5000147802 */ /* 0x000fce0000000f00 */
[----:B------:R-:W-:Y:S05]  /*0e40*/  CALL.REL.NOINC `($__internal_1_$__cuda_sm3x_div_rn_noftz_f32_slowpath) ;  /* 0x00000008001c7944 */ /* 0x000fea0003c00000 */
.L_x_44:
[----:B------:R-:W-:-:S06]  /*0e50*/  IMAD.WIDE.U32 R22, R4, 0x4, R14 ;  /* 0x0000000404167825 */ /* 0x000fcc00078e000e */
[----:B------:R-:W2:Y:S01]  /*0e60*/  LDG.E.CONSTANT R22, desc[UR6][R22.64] ;  /* 0x0000000616167981 */ /* 0x000ea2000c1e9900 */
[----:B------:R-:W-:Y:S01]  /*0e70*/  IADD3 R7, PT, PT, R7, 0x4, RZ ;  /* 0x0000000407077810 */ /* 0x000fe20007ffe0ff */
[----:B------:R-:W-:Y:S01]  /*0e80*/  UIADD3 UR4, UPT, UPT, UR4, 0x10, URZ ;  /* 0x0000001004047890 */ /* 0x000fe2000fffe0ff */
[C---:B------:R-:W-:Y:S01]  /*0e90*/  LEA R6, R9.reuse, R6, 0x2 ;  /* 0x0000000609067211 */ /* 0x040fe200078e10ff */
[----:B------:R-:W-:Y:S01]  /*0ea0*/  IMAD R5, R9, 0x4, R5 ;  /* 0x0000000409057824 */ /* 0x000fe200078e0205 */
[----:B------:R-:W-:Y:S02]  /*0eb0*/  ISETP.NE.AND P0, PT, R7, RZ, PT ;  /* 0x000000ff0700720c */ /* 0x000fe40003f05270 */
[C---:B------:R-:W-:Y:S02]  /*0ec0*/  LEA R2, R9.reuse, R2, 0x2 ;  /* 0x0000000209027211 */ /* 0x040fe400078e10ff */
[----:B------:R-:W-:Y:S01]  /*0ed0*/  LEA R4, R9, R4, 0x2 ;  /* 0x0000000409047211 */ /* 0x000fe200078e10ff */
[----:B--2---:R-:W-:-:S08]  /*0ee0*/  FFMA R21, R22, R0, R21 ;  /* 0x0000000016157223 */ /* 0x004fd00000000015 */
[----:B------:R-:W-:Y:S05]  /*0ef0*/  @P0 BRA `(.L_x_45) ;  /* 0xfffffff800280947 */ /* 0x000fea000383ffff */
.L_x_40:
        /* <DEDUP_REMOVED lines=17> */
[----:B------:R-:W-:-:S03]  /*1010*/  IMAD.SHL.U32 R0, R0, 0x800000, RZ ;  /* 0x0080000000007824 */ /* 0x000fc600078e00ff */
        /* <DEDUP_REMOVED lines=13> */
[----:B-1----:R-:W-:Y:S05]  /*10f0*/  CALL.REL.NOINC `($__internal_1_$__cuda_sm3x_div_rn_noftz_f32_slowpath) ;  /* 0x0000000400707944 */ /* 0x002fea0003c00000 */
[----:B------:R-:W-:-:S07]  /*1100*/  MOV R4, R0 ;  /* 0x0000000000047202 */ /* 0x000fce0000000f00 */
.L_x_47:
        /* <DEDUP_REMOVED lines=8> */
[----:B------:R2:W3:Y:S01]  /*1190*/  LDG.E.CONSTANT R6, desc[UR6][R6.64] ;  /* 0x0000000606067981 */ /* 0x0004e2000c1e9900 */
[----:B------:R-:W-:Y:S01]  /*11a0*/  MOV R0, 0x3bbb989d ;  /* 0x3bbb989d00007802 */ /* 0x000fe20000000f00 */
[----:B------:R-:W-:Y:S01]  /*11b0*/  IMAD.MOV.U32 R9, RZ, RZ, 0x437c0000 ;  /* 0x437c0000ff097424 */ /* 0x000fe200078e00ff */
[----:B------:R-:W4:Y:S01]  /*11c0*/  MUFU.RCP R14, R13 ;  /* 0x0000000d000e7308 */ /* 0x000f220000001000 */
[----:B0-----:R-:W-:-:S04]  /*11d0*/  FADD R3, -R12, R3 ;  /* 0x000000030c037221 */ /* 0x001fc80000000100 */
[----:B------:R-:W-:-:S04]  /*11e0*/  FFMA.SAT R0, R3, R0, 0.5 ;  /* 0x3f00000003007423 */ /* 0x000fc80000002000 */
[----:B------:R-:W-:Y:S01]  /*11f0*/  FFMA.RM R0, R0, R9, 12582913 ;  /* 0x4b40000100007423 */ /* 0x000fe20000004009 */
[----:B----4-:R-:W-:-:S03]  /*1200*/  FFMA R9, R14, -R13, 1 ;  /* 0x3f8000000e097423 */ /* 0x010fc6000000080d */
[C---:B------:R-:W-:Y:S01]  /*1210*/  FADD R10, R0.reuse, -12583039 ;  /* 0xcb40007f000a7421 */ /* 0x040fe20000000000 */
[----:B------:R-:W-:-:S03]  /*1220*/  SHF.L.U32 R0, R0, 0x17, RZ ;  /* 0x0000001700007819 */ /* 0x000fc600000006ff */
[----:B------:R-:W-:-:S04]  /*1230*/  FFMA R10, R3, 1.4426950216293334961, -R10 ;  /* 0x3fb8aa3b030a7823 */ /* 0x000fc8000000080a */
[----:B------:R-:W-:-:S04]  /*1240*/  FFMA R10, R3, 1.925963033500011079e-08, R10 ;  /* 0x32a57060030a7823 */ /* 0x000fc8000000000a */
[----:B------:R-:W2:Y:S02]  /*1250*/  MUFU.EX2 R3, R10 ;  /* 0x0000000a00037308 */ /* 0x000ea40000000800 */
[----:B--2---:R-:W-:Y:S01]  /*1260*/  FMUL R7, R0, R3 ;  /* 0x0000000300077220 */ /* 0x004fe20000400000 */
[----:B------:R-:W-:-:S05]  /*1270*/  FFMA R0, R14, R9, R14 ;  /* 0x000000090e007223 */ /* 0x000fca000000000e */
[----:B------:R-:W0:Y:S01]  /*1280*/  FCHK P0, R7, R13 ;  /* 0x0000000d07007302 */ /* 0x000e220000000000 */
[----:B------:R-:W-:-:S04]  /*1290*/  FFMA R2, R0, R7, RZ ;  /* 0x0000000700027223 */ /* 0x000fc800000000ff */
[----:B------:R-:W-:-:S04]  /*12a0*/  FFMA R3, R2, -R13, R7 ;  /* 0x8000000d02037223 */ /* 0x000fc80000000007 */
[----:B------:R-:W-:Y:S01]  /*12b0*/  FFMA R0, R0, R3, R2 ;  /* 0x0000000300007223 */ /* 0x000fe20000000002 */
[----:B---3--:R-:W-:Y:S01]  /*12c0*/  FFMA R21, R6, R4, R21 ;  /* 0x0000000406157223 */ /* 0x008fe20000000015 */
[----:B0-----:R-:W-:Y:S06]  /*12d0*/  @!P0 BRA `(.L_x_48) ;  /* 0x0000000000108947 */ /* 0x001fec0003800000 */
[----:B------:R-:W-:Y:S02]  /*12e0*/  MOV R0, R7 ;  /* 0x0000000700007202 */ /* 0x000fe40000000f00 */
[----:B------:R-:W-:Y:S02]  /*12f0*/  MOV R3, R13 ;  /* 0x0000000d00037202 */ /* 0x000fe40000000f00 */
[----:B------:R-:W-:-:S07]  /*1300*/  MOV R20, 0x1320 ;  /* 0x0000132000147802 */ /* 0x000fce0000000f00 */
[----:B-1----:R-:W-:Y:S05]  /*1310*/  CALL.REL.NOINC `($__internal_1_$__cuda_sm3x_div_rn_noftz_f32_slowpath) ;  /* 0x0000000000e87944 */ /* 0x002fea0003c00000 */
.L_x_48:
[----:B------:R-:W0:Y:S01]  /*1320*/  LDCU UR4, c[0x0][0x39c] ;  /* 0x00007380ff0477ac */ /* 0x000e220008000800 */
[----:B------:R-:W2:Y:S01]  /*1330*/  LDC.64 R2, c[0x0][0x380] ;  /* 0x0000e000ff027b82 */ /* 0x000ea20000000a00 */
[----:B------:R-:W3:Y:S01]  /*1340*/  LDCU UR11, c[0x0][0x3a0] ;  /* 0x00007400ff0b77ac */ /* 0x000ee20008000800 */
[----:B0-----:R-:W-:-:S05]  /*1350*/  IADD3 R5, PT, PT, R5, UR4, RZ ;  /* 0x0000000405057c10 */ /* 0x001fca000fffe0ff */
[----:B---3--:R-:W-:-:S04]  /*1360*/  IMAD R5, R5, UR11, R16 ;  /* 0x0000000b05057c24 */ /* 0x008fc8000f8e0210 */
[----:B--2---:R-:W-:-:S06]  /*1370*/  IMAD.WIDE.U32 R2, R5, 0x4, R2 ;  /* 0x0000000405027825 */ /* 0x004fcc00078e0002 */
[----:B------:R-:W2:Y:S01]  /*1380*/  LDG.E.CONSTANT R2, desc[UR6][R2.64] ;  /* 0x0000000602027981 */ /* 0x000ea2000c1e9900 */
[----:B------:R-:W-:Y:S01]  /*1390*/  IADD3 R8, PT, PT, R8, 0x2, RZ ;  /* 0x0000000208087810 */ /* 0x000fe20007ffe0ff */
[----:B--2---:R-:W-:-:S07]  /*13a0*/  FFMA R21, R2, R0, R21 ;  /* 0x0000000002157223 */ /* 0x004fce0000000015 */
.L_x_46:
        /* <DEDUP_REMOVED lines=10> */
[----:B--2---:R-:W-:-:S05]  /*1450*/  LEA R3, R3, R0, 0x18 ;  /* 0x0000000003037211 */ /* 0x004fca00078ec0ff */
[----:B------:R-:W-:-:S05]  /*1460*/  IMAD R0, R8, 0x4, R3 ;  /* 0x0000000408007824 */ /* 0x000fca00078e0203 */
[----:B------:R0:W2:Y:S02]  /*1470*/  LDS R3, [R0] ;  /* 0x0000000000037984 */ /* 0x0000a40000000800 */
[----:B0-----:R-:W-:Y:S01]  /*1480*/  FFMA R0, R6, R7, R6 ;  /* 0x0000000706007223 */ /* 0x001fe20000000006 */
[----:B--2---:R-:W-:-:S04]  /*1490*/  FADD R3, -R12, R3 ;  /* 0x000000030c037221 */ /* 0x004fc80000000100 */
[----:B------:R-:W-:-:S04]  /*14a0*/  FFMA.SAT R2, R3, R2, 0.5 ;  /* 0x3f00000003027423 */ /* 0x000fc80000002002 */
[----:B------:R-:W-:-:S04]  /*14b0*/  FFMA.RM R2, R2, R5, 12582913 ;  /* 0x4b40000102027423 */ /* 0x000fc80000004005 */
[C---:B------:R-:W-:Y:S01]  /*14c0*/  FADD R4, R2.reuse, -12583039 ;  /* 0xcb40007f02047421 */ /* 0x040fe20000000000 */
[----:B------:R-:W-:-:S03]  /*14d0*/  SHF.L.U32 R2, R2, 0x17, RZ ;  /* 0x0000001702027819 */ /* 0x000fc600000006ff */
        /* <DEDUP_REMOVED lines=13> */
.L_x_49:
[----:B------:R-:W0:Y:S01]  /*15b0*/  LDCU UR4, c[0x0][0x39c] ;  /* 0x00007380ff0477ac */ /* 0x000e220008000800 */
[----:B------:R-:W2:Y:S01]  /*15c0*/  LDC.64 R2, c[0x0][0x380] ;  /* 0x0000e000ff027b82 */ /* 0x000ea20000000a00 */
[----:B------:R-:W-:Y:S01]  /*15d0*/  IMAD.IADD R11, R11, 0x1, R8 ;  /* 0x000000010b0b7824 */ /* 0x000fe200078e0208 */
[----:B------:R-:W3:Y:S03]  /*15e0*/  LDCU UR11, c[0x0][0x3a0] ;  /* 0x00007400ff0b77ac */ /* 0x000ee60008000800 */
[----:B0-----:R-:W-:-:S04]  /*15f0*/  IMAD R11, R11, UR4, R18 ;  /* 0x000000040b0b7c24 */ /* 0x001fc8000f8e0212 */
[----:B---3--:R-:W-:-:S04]  /*1600*/  IMAD R11, R11, UR11, R16 ;  /* 0x0000000b0b0b7c24 */ /* 0x008fc8000f8e0210 */
[----:B--2---:R-:W-:-:S06]  /*1610*/  IMAD.WIDE.U32 R2, R11, 0x4, R2 ;  /* 0x000000040b027825 */ /* 0x004fcc00078e0002 */
[----:B------:R-:W2:Y:S02]  /*1620*/  LDG.E.CONSTANT R2, desc[UR6][R2.64] ;  /* 0x0000000602027981 */ /* 0x000ea4000c1e9900 */
[----:B--2---:R-:W-:-:S07]  /*1630*/  FFMA R21, R2, R0, R21 ;  /* 0x0000000002157223 */ /* 0x004fce0000000015 */
.L_x_39:
[----:B------:R-:W2:Y:S01]  /*1640*/  LDC R5, c[0x0][0x39c] ;  /* 0x0000e700ff057b82 */ /* 0x000ea20000000800 */
[----:B------:R-:W3:Y:S07]  /*1650*/  LDCU UR4, c[0x0][0x3a0] ;  /* 0x00007400ff0477ac */ /* 0x000eee0008000800 */
[----:B------:R-:W4:Y:S01]  /*1660*/  LDC.64 R2, c[0x0][0x390] ;  /* 0x0000e400ff027b82 */ /* 0x000f220000000a00 */
[----:B--2---:R-:W-:-:S04]  /*1670*/  IMAD R5, R5, UR5, R18 ;  /* 0x0000000505057c24 */ /* 0x004fc8000f8e0212 */
[----:B---3--:R-:W-:-:S04]  /*1680*/  IMAD R5, R5, UR4, R16 ;  /* 0x0000000405057c24 */ /* 0x008fc8000f8e0210 */
[----:B----4-:R-:W-:-:S05]  /*1690*/  IMAD.WIDE.U32 R2, R5, 0x4, R2 ;  /* 0x0000000405027825 */ /* 0x010fca00078e0002 */
[----:B------:R-:W-:Y:S01]  /*16a0*/  STG.E desc[UR6][R2.64], R21 ;  /* 0x0000001502007986 */ /* 0x000fe2000c101906 */
[----:B------:R-:W-:Y:S05]  /*16b0*/  EXIT ;  /* 0x000000000000794d */ /* 0x000fea0003800000 */
        .weak           $__internal_1_$__cuda_sm3x_div_rn_noftz_f32_slowpath
        .type           $__internal_1_$__cuda_sm3x_div_rn_noftz_f32_slowpath,@function
        .size           $__internal_1_$__cuda_sm3x_div_rn_noftz_f32_slowpath,(.L_x_156 - $__internal_1_$__cuda_sm3x_div_rn_noftz_f32_slowpath)
$__internal_1_$__cuda_sm3x_div_rn_noftz_f32_slowpath:
        /* <DEDUP_REMOVED lines=28> */
[----:B------:R-:W-:Y:S01]  /*1880*/  @P0 MOV R19, RZ ;  /* 0x000000ff00130202 */ /* 0x000fe20000000f00 */
[----:B------:R-:W-:Y:S01]  /*1890*/  @!P0 FFMA R0, R0, 1.84467440737095516160e+19, RZ ;  /* 0x5f80000000008823 */ /* 0x000fe200000000ff */
[----:B------:R-:W-:Y:S01]  /*18a0*/  @!P0 MOV R19, 0xffffffc0 ;  /* 0xffffffc000138802 */ /* 0x000fe20000000f00 */
[----:B------:R-:W-:-:S04]  /*18b0*/  @!P1 FFMA R3, R3, 1.84467440737095516160e+19, RZ ;  /* 0x5f80000003039823 */ /* 0x000fc800000000ff */
[----:B------:R-:W-:-:S07]  /*18c0*/  @!P1 VIADD R19, R19, 0x40 ;  /* 0x0000004013139836 */ /* 0x000fce0000000000 */
.L_x_50:
        /* <DEDUP_REMOVED lines=17> */
[----:B------:R-:W-:-:S04]  /*19e0*/  IADD3 R17, PT, PT, R22, R19, RZ ;  /* 0x0000001316117210 */ /* 0x000fc80007ffe0ff */
[----:B------:R-:W-:-:S04]  /*19f0*/  IADD3 R22, PT, PT, R17, -0x1, RZ ;  /* 0xffffffff11167810 */ /* 0x000fc80007ffe0ff */
        /* <DEDUP_REMOVED lines=12> */
[C---:B------:R-:W-:Y:S01]  /*1ac0*/  VIADD R23, R17.reuse, 0x20 ;  /* 0x0000002011177836 */ /* 0x040fe20000000000 */
[----:B------:R-:W-:Y:S02]  /*1ad0*/  ISETP.NE.AND P2, PT, R17, RZ, PT ;  /* 0x000000ff1100720c */ /* 0x000fe40003f45270 */
[----:B------:R-:W-:Y:S02]  /*1ae0*/  LOP3.LUT R19, R19, 0x7fffff, RZ, 0xc0, !PT ;  /* 0x007fffff13137812 */ /* 0x000fe400078ec0ff */
[----:B------:R-:W-:Y:S02]  /*1af0*/  ISETP.NE.AND P1, PT, R17, RZ, PT ;  /* 0x000000ff1100720c */ /* 0x000fe40003f25270 */
[----:B------:R-:W-:-:S02]  /*1b00*/  LOP3.LUT R24, R19, 0x800000, RZ, 0xfc, !PT ;  /* 0x0080000013187812 */ /* 0x000fc400078efcff */
        /* <DEDUP_REMOVED lines=14> */
.L_x_56:
[----:B------:R-:W-:-:S04]  /*1bf0*/  LOP3.LUT R0, R0, 0x80000000, RZ, 0xc0, !PT ;  /* 0x8000000000007812 */ /* 0x000fc800078ec0ff */
[----:B------:R-:W-:Y:S01]  /*1c00*/  LOP3.LUT R0, R0, 0x7f800000, RZ, 0xfc, !PT ;  /* 0x7f80000000007812 */ /* 0x000fe200078efcff */
[----:B------:R-:W-:Y:S06]  /*1c10*/  BRA `(.L_x_57) ;  /* 0x0000000000287947 */ /* 0x000fec0003800000 */
.L_x_55:
[----:B------:R-:W-:Y:S01]  /*1c20*/  LEA R0, R19, R0, 0x17 ;  /* 0x0000000013007211 */ /* 0x000fe200078eb8ff */
[----:B------:R-:W-:Y:S06]  /*1c30*/  BRA `(.L_x_57) ;  /* 0x0000000000207947 */ /* 0x000fec0003800000 */
.L_x_54:
[----:B------:R-:W-:-:S04]  /*1c40*/  LOP3.LUT R0, R3, 0x80000000, R0, 0x48, !PT ;  /* 0x8000000003007812 */ /* 0x000fc800078e4800 */
[----:B------:R-:W-:Y:S01]  /*1c50*/  LOP3.LUT R0, R0, 0x7f800000, RZ, 0xfc, !PT ;  /* 0x7f80000000007812 */ /* 0x000fe200078efcff */
[----:B------:R-:W-:Y:S06]  /*1c60*/  BRA `(.L_x_57) ;  /* 0x0000000000147947 */ /* 0x000fec0003800000 */
.L_x_53:
[----:B------:R-:W-:Y:S01]  /*1c70*/  LOP3.LUT R0, R3, 0x80000000, R0, 0x48, !PT ;  /* 0x8000000003007812 */ /* 0x000fe200078e4800 */
[----:B------:R-:W-:Y:S06]  /*1c80*/  BRA `(.L_x_57) ;  /* 0x00000000000c7947 */ /* 0x000fec0003800000 */
.L_x_52:
[----:B------:R-:W0:Y:S01]  /*1c90*/  MUFU.RSQ R0, -QNAN ;  /* 0xffc0000000007908 */ /* 0x000e220000001400 */
[----:B------:R-:W-:Y:S05]  /*1ca0*/  BRA `(.L_x_57) ;  /* 0x0000000000047947 */ /* 0x000fea0003800000 */
.L_x_51:
[----:B------:R-:W-:-:S07]  /*1cb0*/  FADD.FTZ R0, R0, R3 ;  /* 0x0000000300007221 */ /* 0x000fce0000010000 */
.L_x_57:
[----:B------:R-:W-:Y:S01]  /*1cc0*/  HFMA2 R23, -RZ, RZ, 0, 0 ;  /* 0x00000000ff177431 */ /* 0x000fe200000001ff */
[----:B------:R-:W-:-:S04]  /*1cd0*/  MOV R22, R20 ;  /* 0x0000001400167202 */ /* 0x000fc80000000f00 */
[----:B0-----:R-:W-:Y:S05]  /*1ce0*/  RET.REL.NODEC R22 `(merge_chunks_f32) ;  /* 0xffffffe016c47950 */ /* 0x001fea0003c3ffff */
.L_x_58:
        /* <DEDUP_REMOVED lines=9> */
.L_x_156:


//--------------------- .text.chunked_attention_f16 --------------------------
	.section	.text.chunked_attention_f16,"ax",@progbits
	.align	128
        .global         chunked_attention_f16
        .type           chunked_attention_f16,@function
        .size           chunked_attention_f16,(.L_x_157 - chunked_attention_f16)
        .other          chunked_attention_f16,@"STO_CUDA_ENTRY STV_DEFAULT"
chunked_attention_f16:
.text.chunked_attention_f16:
[----:B------:R-:W-:Y:S01]  /*0000*/  LDC R1, c[0x0][0x37c] ;  /* 0x0000df00ff017b82 */ /* 0x000fe20000000800 */
[----:B------:R-:W0:Y:S07]  /*0010*/  S2R R0, SR_CTAID.Y ;  /* 0x0000000000007919 */ /* 0x000e2e0000002600 */
[----:B------:R-:W0:Y:S08]  /*0020*/  LDC.64 R2, c[0x0][0x3a8] ;  /* 0x0000ea00ff027b82 */ /* 0x000e300000000a00 */
[----:B------:R-:W1:Y:S08]  /*0030*/  S2UR UR10, SR_CTAID.X ;  /* 0x00000000000a79c3 */ /* 0x000e700000002500 */
[----:B------:R-:W2:Y:S08]  /*0040*/  S2UR UR11, SR_CTAID.Z ;  /* 0x00000000000b79c3 */ /* 0x000eb00000002700 */
[----:B------:R-:W2:Y:S01]  /*0050*/  LDC R4, c[0x0][0x3bc] ;  /* 0x0000ef00ff047b82 */ /* 0x000ea20000000800 */
[----:B0-----:R-:W-:-:S04]  /*0060*/  ISETP.GE.U32.AND P0, PT, R0, R3, PT ;  /* 0x000000030000720c */ /* 0x001fc80003f06070 */
[----:B-1----:R-:W-:-:S04]  /*0070*/  ISETP.LE.U32.OR P0, PT, R2, UR10, P0 ;  /* 0x0000000a02007c0c */ /* 0x002fc80008703470 */
[----:B--2---:R-:W-:-:S13]  /*0080*/  ISETP.LE.U32.OR P0, PT, R4, UR11, P0 ;  /* 0x0000000b04007c0c */ /* 0x004fda0008703470 */
[----:B------:R-:W-:Y:S05]  /*0090*/  @P0 EXIT ;  /* 0x000000000000094d */ /* 0x000fea0003800000 */
[----:B------:R-:W0:Y:S01]  /*00a0*/  S2R R2, SR_TID.X ;  /* 0x0000000000027919 */ /* 0x000e220000002100 */
[----:B------:R-:W1:Y:S01]  /*00b0*/  LDCU.64 UR4, c[0x0][0x3b0] ;  /* 0x00007600ff0477ac */ /* 0x000e620008000a00 */
[----:B------:R-:W2:Y:S01]  /*00c0*/  LDC R20, c[0x0][0x3b8] ;  /* 0x0000ee00ff147b82 */ /* 0x000ea20000000800 */
[----:B------:R-:W3:Y:S01]  /*00d0*/  LDCU.64 UR8, c[0x0][0x358] ;  /* 0x00006b00ff0877ac */ /* 0x000ee20008000a00 */
[----:B-1----:R-:W-:-:S04]  /*00e0*/  MOV R4, UR4 ;  /* 0x0000000400047c02 */ /* 0x002fc80008000f00 */
[----:B0-----:R-:W-:-:S13]  /*00f0*/  ISETP.GE.U32.AND P0, PT, R2, R4, PT ;  /* 0x000000040200720c */ /* 0x001fda0003f06070 */
[----:B------:R-:W0:Y:S01]  /*0100*/  @!P0 LDC.64 R6, c[0x0][0x380] ;  /* 0x0000e000ff068b82 */ /* 0x000e220000000a00 */
[----:B------:R-:W-:-:S04]  /*0110*/  @!P0 IMAD R5, R3, UR10, R0 ;  /* 0x0000000a03058c24 */ /* 0x000fc8000f8e0200 */
[----:B------:R-:W-:-:S04]  /*0120*/  @!P0 IMAD R5, R5, R4, R2 ;  /* 0x0000000405058224 */ /* 0x000fc800078e0202 */
[----:B0-----:R-:W-:-:S06]  /*0130*/  @!P0 IMAD.WIDE.U32 R6, R5, 0x2, R6 ;  /* 0x0000000205068825 */ /* 0x001fcc00078e0006 */
[----:B---3--:R0:W3:Y:S01]  /*0140*/  @!P0 LDG.E.U16.CONSTANT R6, desc[UR8][R6.64] ;  /* 0x0000000806068981 */ /* 0x0080e2000c1e9500 */
[----:B------:R-:W-:Y:S01]  /*0150*/  ISETP.NE.AND P1, PT, R2, RZ, PT ;  /* 0x000000ff0200720c */ /* 0x000fe20003f25270 */
[----:B--2---:R-:W-:Y:S01]  /*0160*/  IMAD R21, R20, UR11, RZ ;  /* 0x0000000b14157c24 */ /* 0x004fe2000f8e02ff */
[----:B------:R-:W-:Y:S01]  /*0170*/  @!P0 MOV R5, 0x400 ;  /* 0x0000040000058802 */ /* 0x000fe20000000f00 */
[----:B------:R-:W1:Y:S03]  /*0180*/  @!P0 S2R R8, SR_CgaCtaId ;  /* 0x0000000000088919 */ /* 0x000e660000008800 */
[----:B------:R-:W-:Y:S01]  /*0190*/  IADD3 R19, PT, PT, R21, R2, RZ ;  /* 0x0000000215137210 */ /* 0x000fe20007ffe0ff */
[----:B0-----:R-:W-:-:S06]  /*01a0*/  HFMA2 R7, -RZ, RZ, 0, 0 ;  /* 0x00000000ff077431 */ /* 0x001fcc00000001ff */
[----:B------:R-:W0:Y:S01]  /*01b0*/  @!P1 S2R R10, SR_CgaCtaId ;  /* 0x00000000000a9919 */ /* 0x000e220000008800 */
[----:B------:R-:W-:Y:S02]  /*01c0*/  @!P1 MOV R9, 0x400 ;  /* 0x0000040000099802 */ /* 0x000fe40000000f00 */
[----:B-1----:R-:W-:Y:S02]  /*01d0*/  @!P0 LEA R5, R8, R5, 0x18 ;  /* 0x0000000508058211 */ /* 0x002fe400078ec0ff */
[----:B0-----:R-:W-:Y:S02]  /*01e0*/  @!P1 LEA R10, R10, R9, 0x18 ;  /* 0x000000090a0a9211 */ /* 0x001fe400078ec0ff */
[----:B------:R-:W-:Y:S02]  /*01f0*/  @!P0 LEA R9, R2, R5, 0x2 ;  /* 0x0000000502098211 */ /* 0x000fe400078e10ff */
[----:B------:R-:W-:-:S04]  /*0200*/  MOV R5, UR5 ;  /* 0x0000000500057c02 */ /* 0x000fc80008000f00 */
[----:B------:R-:W-:Y:S01]  /*0210*/  VIADDMNMX.U32 R20, R21, R20, R5, PT ;  /* 0x0000001415147246 */ /* 0x000fe20003800005 */
[----:B---3--:R-:W-:Y:S01]  /*0220*/  @!P0 HADD2.F32 R8, -RZ, R6.H0_H0 ;  /* 0x20000006ff088230 */ /* 0x008fe20000004100 */
[----:B------:R-:W-:-:S04]  /*0230*/  @!P1 MOV R6, 0xff800000 ;  /* 0xff80000000069802 */ /* 0x000fc80000000f00 */
[----:B------:R0:W-:Y:S01]  /*0240*/  @!P0 STS [R9], R8 ;  /* 0x0000000809008388 */ /* 0x0001e20000000800 */
[----:B------:R-:W-:Y:S01]  /*0250*/  BAR.SYNC.DEFER_BLOCKING 0x0 ;  /* 0x0000000000007b1d */ /* 0x000fe20000010000 */
[----:B------:R-:W-:-:S05]  /*0260*/  ISETP.GE.U32.AND P0, PT, R19, R20, PT ;  /* 0x000000141300720c */ /* 0x000fca0003f06070 */
[----:B------:R0:W-:Y:S02]  /*0270*/  @!P1 STS.64 [R10+0x600], R6 ;  /* 0x000600060a009388 */ /* 0x0001e40000000a00 */
[----:B------:R-:W-:Y:S06]  /*0280*/  BAR.SYNC.DEFER_BLOCKING 0x0 ;  /* 0x0000000000007b1d */ /* 0x000fec0000010000 */
[----:B------:R-:W-:Y:S05]  /*0290*/  @P0 BRA `(.L_x_59) ;  /* 0x00000010003c0947 */ /* 0x000fea0003800000 */
[----:B0-----:R-:W0:Y:S01]  /*02a0*/  LDC R6, c[0x0][0x360] ;  /* 0x0000d800ff067b82 */ /* 0x001e220000000800 */
[----:B------:R-:W-:-:S13]  /*02b0*/  ISETP.NE.AND P0, PT, R4, RZ, PT ;  /* 0x000000ff0400720c */ /* 0x000fda0003f05270 */
[----:B------:R-:W-:Y:S05]  /*02c0*/  @P0 BRA `(.L_x_60) ;  /* 0x0000000000600947 */ /* 0x000fea0003800000 */
[----:B------:R-:W1:Y:S01]  /*02d0*/  S2R R12, SR_CgaCtaId ;  /* 0x00000000000c7919 */ /* 0x000e620000008800 */
[----:B------:R-:W2:Y:S01]  /*02e0*/  LDCU UR4, c[0x0][0x3c0] ;  /* 0x00007800ff0477ac */ /* 0x000ea20008000800 */
[----:B------:R-:W-:Y:S01]  /*02f0*/  MOV R9, 0x400 ;  /* 0x0000040000097802 */ /* 0x000fe20000000f00 */
[----:B------:R-:W3:Y:S03]  /*0300*/  S2R R13, SR_LANEID ;  /* 0x00000000000d7919 */ /* 0x000ee60000000000 */
[C---:B------:R-:W-:Y:S02]  /*0310*/  IADD3 R7, PT, PT, R9.reuse, 0x200, RZ ;  /* 0x0000020009077810 */ /* 0x040fe40007ffe0ff */
[----:B------:R-:W-:Y:S02]  /*0320*/  IADD3 R9, PT, PT, R9, 0x600, RZ ;  /* 0x0000060009097810 */ /* 0x000fe40007ffe0ff */
[C---:B-1----:R-:W-:Y:S01]  /*0330*/  LEA R8, R12.reuse, R7, 0x18 ;  /* 0x000000070c087211 */ /* 0x042fe200078ec0ff */
[----:B--2---:R-:W-:Y:S01]  /*0340*/  FMUL R7, RZ, UR4 ;  /* 0x00000004ff077c20 */ /* 0x004fe20008400000 */
[----:B------:R-:W-:-:S02]  /*0350*/  LEA R12, R12, R9, 0x18 ;  /* 0x000000090c0c7211 */ /* 0x000fc400078ec0ff */
[----:B---3--:R-:W-:-:S07]  /*0360*/  MOV R9, R19 ;  /* 0x0000001300097202 */ /* 0x008fce0000000f00 */
.L_x_61:
[----:B------:R-:W-:Y:S05]  /*0370*/  YIELD ;  /* 0x0000000000007946 */ /* 0x000fea0003800000 */
[----:B------:R-:W-:Y:S01]  /*0380*/  VOTEU.ANY UR4, UPT, PT ;  /* 0x0000000000047886 */ /* 0x000fe200038e0100 */
[----:B------:R-:W-:Y:S01]  /*0390*/  CREDUX.MAX.S32 UR5, R7 ;  /* 0x00000000070572cc */ /* 0x000fe20000000200 */
[----:B------:R-:W-:Y:S01]  /*03a0*/  UFLO.U32 UR4, UR4 ;  /* 0x00000004000472bd */ /* 0x000fe200080e0000 */
[-C--:B------:R-:W-:Y:S02]  /*03b0*/  IADD3 R11, PT, PT, -R21, R9.reuse, RZ ;  /* 0x00000009150b7210 */ /* 0x080fe40007ffe1ff */
[----:B0-----:R-:W-:-:S02]  /*03c0*/  IADD3 R9, PT, PT, R6, R9, RZ ;  /* 0x0000000906097210 */ /* 0x001fc40007ffe0ff */
[----:B------:R-:W-:Y:S02]  /*03d0*/  LEA R10, R11, R8, 0x2 ;  /* 0x000000080b0a7211 */ /* 0x000fe400078e10ff */
[----:B------:R-:W-:-:S03]  /*03e0*/  ISETP.EQ.U32.AND P0, PT, R13, UR4, PT ;  /* 0x000000040d007c0c */ /* 0x000fc6000bf02070 */
[----:B------:R1:W-:Y:S02]  /*03f0*/  STS [R10], R7 ;  /* 0x000000070a007388 */ /* 0x0003e40000000800 */
[----:B------:R-:W-:-:S08]  /*0400*/  MOV R11, UR5 ;  /* 0x00000005000b7c02 */ /* 0x000fd00008000f00 */
[----:B------:R1:W-:Y:S01]  /*0410*/  @P0 ATOMS.MAX.S32 RZ, [R12], R11 ;  /* 0x0000000b0cff038c */ /* 0x0003e20001000200 */
[----:B------:R-:W-:-:S13]  /*0420*/  ISETP.GE.U32.AND P0, PT, R9, R20, PT ;  /* 0x000000140900720c */ /* 0x000fda0003f06070 */
[----:B-1----:R-:W-:Y:S05]  /*0430*/  @!P0 BRA `(.L_x_61) ;  /* 0xfffffffc00cc8947 */ /* 0x002fea000383ffff */
[----:B------:R-:W-:Y:S05]  /*0440*/  BRA `(.L_x_59) ;  /* 0x0000000c00d07947 */ /* 0x000fea0003800000 */
.L_x_60:
[C---:B------:R-:W-:Y:S02]  /*0450*/  LOP3.LUT R18, R4.reuse, 0xf, RZ, 0xc0, !PT ;  /* 0x0000000f04127812 */ /* 0x040fe400078ec0ff */
[C---:B------:R-:W-:Y:S02]  /*0460*/  LOP3.LUT R17, R4.reuse, 0x7, RZ, 0xc0, !PT ;  /* 0x0000000704117812 */ /* 0x040fe400078ec0ff */
[----:B------:R-:W-:Y:S02]  /*0470*/  LOP3.LUT R16, R4, 0x3, RZ, 0xc0, !PT ;  /* 0x0000000304107812 */ /* 0x000fe400078ec0ff */
[----:B------:R-:W-:-:S07]  /*0480*/  MOV R7, R19 ;  /* 0x0000001300077202 */ /* 0x000fce0000000f00 */
.L_x_67:
[----:B------:R-:W-:Y:S05]  /*0490*/  YIELD ;  /* 0x0000000000007946 */ /* 0x000fea0003800000 */
[----:B------:R-:W1:Y:S01]  /*04a0*/  LDCU.64 UR4, c[0x0][0x3b0] ;  /* 0x00007600ff0477ac */ /* 0x000e620008000a00 */
[----:B------:R-:W-:Y:S01]  /*04b0*/  HFMA2 R23, -RZ, RZ, 0, 0 ;  /* 0x00000000ff177431 */ /* 0x000fe200000001ff */
[----:B------:R-:W-:Y:S01]  /*04c0*/  MOV R24, RZ ;  /* 0x000000ff00187202 */ /* 0x000fe20000000f00 */
[----:B------:R-:W2:Y:S01]  /*04d0*/  LDCU UR6, c[0x0][0x3ac] ;  /* 0x00007580ff0677ac */ /* 0x000ea20008000800 */
[----:B-1----:R-:W-:Y:S02]  /*04e0*/  MOV R4, UR4 ;  /* 0x0000000400047c02 */ /* 0x002fe40008000f00 */
[----:B------:R-:W-:-:S02]  /*04f0*/  MOV R5, UR5 ;  /* 0x0000000500057c02 */ /* 0x000fc40008000f00 */
[----:B------:R-:W-:Y:S02]  /*0500*/  ISETP.GE.U32.AND P0, PT, R4, 0x10, PT ;  /* 0x000000100400780c */ /* 0x000fe40003f06070 */
[----:B--2---:R-:W-:Y:S01]  /*0510*/  MOV R3, UR6 ;  /* 0x0000000600037c02 */ /* 0x004fe20008000f00 */
[----:B------:R-:W-:-:S04]  /*0520*/  IMAD R22, R5, UR10, R7 ;  /* 0x0000000a05167c24 */ /* 0x000fc8000f8e0207 */
[----:B------:R-:W-:-:S06]  /*0530*/  IMAD R22, R22, R3, R0 ;  /* 0x0000000316167224 */ /* 0x000fcc00078e0200 */
[----:B------:R-:W-:Y:S05]  /*0540*/  @!P0 BRA `(.L_x_62) ;  /* 0x0000000400808947 */ /* 0x000fea0003800000 */
[----:B------:R-:W-:Y:S01]  /*0550*/  MOV R23, RZ ;  /* 0x000000ff00177202 */ /* 0x000fe20000000f00 */
[----:B------:R-:W-:-:S06]  /*0560*/  UMOV UR4, URZ ;  /* 0x000000ff00047c82 */ /* 0x000fcc0008000000 */
.L_x_63:
[----:B------:R-:W1:Y:S01]  /*0570*/  LDC.64 R26, c[0x0][0x388] ;  /* 0x0000e200ff1a7b82 */ /* 0x000e620000000a00 */
[----:B------:R-:W-:-:S04]  /*0580*/  IMAD R24, R22, R4, UR4 ;  /* 0x0000000416187e24 */ /* 0x000fc8000f8e0204 */
[----:B-1----:R-:W-:-:S05]  /*0590*/  IMAD.WIDE.U32 R8, R24, 0x2, R26 ;  /* 0x0000000218087825 */ /* 0x002fca00078e001a */
[----:B------:R1:W2:Y:S01]  /*05a0*/  LDG.E.U16.CONSTANT R25, desc[UR8][R8.64] ;  /* 0x0000000808197981 */ /* 0x0002a2000c1e9500 */
[----:B------:R-:W3:Y:S01]  /*05b0*/  S2UR UR6, SR_CgaCtaId ;  /* 0x00000000000679c3 */ /* 0x000ee20000008800 */
[----:B------:R-:W-:Y:S01]  /*05c0*/  UMOV UR5, 0x400 ;  /* 0x0000040000057882 */ /* 0x000fe20000000000 */
[C---:B------:R-:W-:Y:S02]  /*05d0*/  IADD3 R11, PT, PT, R24.reuse, 0x1, RZ ;  /* 0x00000001180b7810 */ /* 0x040fe40007ffe0ff */
[----:B------:R-:W-:-:S03]  /*05e0*/  IADD3 R29, PT, PT, R24, 0x2, RZ ;  /* 0x00000002181d7810 */ /* 0x000fc60007ffe0ff */
[----:B-1----:R-:W-:-:S05]  /*05f0*/  IMAD.WIDE.U32 R8, R11, 0x2, R26 ;  /* 0x000000020b087825 */ /* 0x002fca00078e001a */
[----:B------:R1:W4:Y:S01]  /*0600*/  LDG.E.U16.CONSTANT R11, desc[UR8][R8.64] ;  /* 0x00000008080b7981 */ /* 0x000322000c1e9500 */
[----:B---3--:R-:W-:Y:S01]  /*0610*/  ULEA UR5, UR6, UR5, 0x18 ;  /* 0x0000000506057291 */ /* 0x008fe2000f8ec0ff */
[----:B-1----:R-:W-:-:S03]  /*0620*/  IMAD.WIDE.U32 R8, R29, 0x2, R26 ;  /* 0x000000021d087825 */ /* 0x002fc600078e001a */
[----:B------:R-:W-:Y:S02]  /*0630*/  ULEA UR5, UR4, UR5, 0x2 ;  /* 0x0000000504057291 */ /* 0x000fe4000f8e10ff */
[----:B------:R1:W3:Y:S07]  /*0640*/  LDG.E.U16.CONSTANT R10, desc[UR8][R8.64] ;  /* 0x00000008080a7981 */ /* 0x0002ee000c1e9500 */
[----:B------:R-:W5:Y:S01]  /*0650*/  LDS.128 R12, [UR5] ;  /* 0x00000005ff0c7984 */ /* 0x000f620008000c00 */
[----:B------:R-:W-:-:S05]  /*0660*/  IADD3 R29, PT, PT, R24, 0x3, RZ ;  /* 0x00000003181d7810 */ /* 0x000fca0007ffe0ff */
[----:B-1----:R-:W-:-:S04]  /*0670*/  IMAD.WIDE.U32 R8, R29, 0x2, R26 ;  /* 0x000000021d087825 */ /* 0x002fc800078e001a */
[----:B--2---:R-:W-:-:S05]  /*0680*/  HADD2.F32 R25, -RZ, R25.H0_H0 ;  /* 0x20000019ff197230 */ /* 0x004fca0000004100 */
[----:B-----5:R-:W-:Y:S01]  /*0690*/  FFMA R28, R12, R25, R23 ;  /* 0x000000190c1c7223 */ /* 0x020fe20000000017 */
[----:B------:R-:W-:Y:S01]  /*06a0*/  IADD3 R23, PT, PT, R24, 0x4, RZ ;  /* 0x0000000418177810 */ /* 0x000fe20007ffe0ff */
[----:B------:R1:W2:Y:S04]  /*06b0*/  LDG.E.U16.CONSTANT R25, desc[UR8][R8.64] ;  /* 0x0000000808197981 */ /* 0x0002a8000c1e9500 */
[----:B-1----:R-:W-:-:S05]  /*06c0*/  IMAD.WIDE.U32 R8, R23, 0x2, R26 ;  /* 0x0000000217087825 */ /* 0x002fca00078e001a */
[----:B------:R1:W5:Y:S01]  /*06d0*/  LDG.E.U16.CONSTANT R12, desc[UR8][R8.64] ;  /* 0x00000008080c7981 */ /* 0x000362000c1e9500 */
[----:B------:R-:W-:-:S05]  /*06e0*/  IADD3 R23, PT, PT, R24, 0x5, RZ ;  /* 0x0000000518177810 */ /* 0x000fca0007ffe0ff */
[----:B-1----:R-:W-:-:S05]  /*06f0*/  IMAD.WIDE.U32 R8, R23, 0x2, R26 ;  /* 0x0000000217087825 */ /* 0x002fca00078e001a */
[----:B------:R1:W5:Y:S01]  /*0700*/  LDG.E.U16.CONSTANT R23, desc[UR8][R8.64] ;  /* 0x0000000808177981 */ /* 0x000362000c1e9500 */
[----:B----4-:R-:W-:Y:S02]  /*0710*/  HADD2.F32 R11, -RZ, R11.H0_H0 ;  /* 0x2000000bff0b7230 */ /* 0x010fe40000004100 */
[----:B---3--:R-:W-:-:S03]  /*0720*/  HADD2.F32 R10, -RZ, R10.H0_H0 ;  /* 0x2000000aff0a7230 */ /* 0x008fc60000004100 */
[----:B------:R-:W-:-:S04]  /*0730*/  FFMA R11, R11, R13, R28 ;  /* 0x0000000d0b0b7223 */ /* 0x000fc8000000001c */
[----:B------:R-:W-:Y:S02]  /*0740*/  FFMA R14, R10, R14, R11 ;  /* 0x0000000e0a0e7223 */ /* 0x000fe4000000000b */
[----:B-1----:R-:W1:Y:S01]  /*0750*/  LDS.128 R8, [UR5+0x10] ;  /* 0x00001005ff087984 */ /* 0x002e620008000c00 */
[----:B------:R-:W-:Y:S01]  /*0760*/  IADD3 R28, PT, PT, R24, 0x8, RZ ;  /* 0x00000008181c7810 */ /* 0x000fe20007ffe0ff */
[----:B--2---:R-:W-:-:S05]  /*0770*/  HADD2.F32 R13, -RZ, R25.H0_H0 ;  /* 0x20000019ff0d7230 */ /* 0x004fca0000004100 */
[----:B------:R-:W-:Y:S01]  /*0780*/  FFMA R13, R13, R15, R14 ;  /* 0x0000000f0d0d7223 */ /* 0x000fe2000000000e */
[C---:B------:R-:W-:Y:S02]  /*0790*/  IADD3 R15, PT, PT, R24.reuse, 0x6, RZ ;  /* 0x00000006180f7810 */ /* 0x040fe40007ffe0ff */
[----:B------:R-:W-:-:S03]  /*07a0*/  IADD3 R25, PT, PT, R24, 0x7, RZ ;  /* 0x0000000718197810 */ /* 0x000fc60007ffe0ff */
[----:B------:R-:W-:-:S04]  /*07b0*/  IMAD.WIDE.U32 R14, R15, 0x2, R26 ;  /* 0x000000020f0e7825 */ /* 0x000fc800078e001a */
[----:B-----5:R-:W-:Y:S02]  /*07c0*/  HADD2.F32 R12, -RZ, R12.H0_H0 ;  /* 0x2000000cff0c7230 */ /* 0x020fe40000004100 */
[----:B------:R-:W2:Y:S03]  /*07d0*/  LDG.E.U16.CONSTANT R14, desc[UR8][R14.64] ;  /* 0x000000080e0e7981 */ /* 0x000ea6000c1e9500 */
[----:B-1----:R-:W-:Y:S01]  /*07e0*/  FFMA R8, R8, R12, R13 ;  /* 0x0000000c08087223 */ /* 0x002fe2000000000d */
[----:B------:R-:W-:-:S05]  /*07f0*/  IMAD.WIDE.U32 R12, R25, 0x2, R26 ;  /* 0x00000002190c7825 */ /* 0x000fca00078e001a */
[----:B------:R-:W3:Y:S01]  /*0800*/  LDG.E.U16.CONSTANT R25, desc[UR8][R12.64] ;  /* 0x000000080c197981 */ /* 0x000ee2000c1e9500 */
[----:B------:R-:W-:-:S05]  /*0810*/  HADD2.F32 R23, -RZ, R23.H0_H0 ;  /* 0x20000017ff177230 */ /* 0x000fca0000004100 */
[----:B------:R-:W-:Y:S01]  /*0820*/  FFMA R29, R23, R9, R8 ;  /* 0x00000009171d7223 */ /* 0x000fe20000000008 */
[----:B------:R-:W-:Y:S01]  /*0830*/  IMAD.WIDE.U32 R8, R28, 0x2, R26 ;  /* 0x000000021c087825 */ /* 0x000fe200078e001a */
[----:B------:R-:W-:-:S04]  /*0840*/  IADD3 R28, PT, PT, R24, 0x9, RZ ;  /* 0x00000009181c7810 */ /* 0x000fc80007ffe0ff */
[----:B------:R1:W4:Y:S02]  /*0850*/  LDG.E.U16.CONSTANT R23, desc[UR8][R8.64] ;  /* 0x0000000808177981 */ /* 0x000324000c1e9500 */
[----:B-1----:R-:W-:-:S06]  /*0860*/  IMAD.WIDE.U32 R8, R28, 0x2, R26 ;  /* 0x000000021c087825 */ /* 0x002fcc00078e001a */
[----:B------:R-:W5:Y:S01]  /*0870*/  LDG.E.U16.CONSTANT R8, desc[UR8][R8.64] ;  /* 0x0000000808087981 */ /* 0x000f62000c1e9500 */
[----:B--2---:R-:W-:-:S05]  /*0880*/  HADD2.F32 R14, -RZ, R14.H0_H0 ;  /* 0x2000000eff0e7230 */ /* 0x004fca0000004100 */
[----:B------:R-:W-:Y:S02]  /*0890*/  FFMA R10, R14, R10, R29 ;  /* 0x0000000a0e0a7223 */ /* 0x000fe4000000001d */
[----:B------:R-:W1:Y:S01]  /*08a0*/  LDS.128 R12, [UR5+0x20] ;  /* 0x00002005ff0c7984 */ /* 0x000e620008000c00 */
[----:B---3--:R-:W-:-:S05]  /*08b0*/  HADD2.F32 R25, -RZ, R25.H0_H0 ;  /* 0x20000019ff197230 */ /* 0x008fca0000004100 */
[----:B------:R-:W-:Y:S01]  /*08c0*/  FFMA R25, R25, R11, R10 ;  /* 0x0000000b19197223 */ /* 0x000fe2000000000a */
[----:B------:R-:W-:-:S05]  /*08d0*/  IADD3 R11, PT, PT, R24, 0xa, RZ ;  /* 0x0000000a180b7810 */ /* 0x000fca0007ffe0ff */
[----:B------:R-:W-:-:S06]  /*08e0*/  IMAD.WIDE.U32 R10, R11, 0x2, R26 ;  /* 0x000000020b0a7825 */ /* 0x000fcc00078e001a */
[----:B------:R2:W3:Y:S01]  /*08f0*/  LDG.E.U16.CONSTANT R10, desc[UR8][R10.64] ;  /* 0x000000080a0a7981 */ /* 0x0004e2000c1e9500 */
[----:B----4-:R-:W-:Y:S02]  /*0900*/  HADD2.F32 R23, -RZ, R23.H0_H0 ;  /* 0x20000017ff177230 */ /* 0x010fe40000004100 */
[----:B-----5:R-:W-:-:S03]  /*0910*/  HADD2.F32 R9, -RZ, R8.H0_H0 ;  /* 0x20000008ff097230 */ /* 0x020fc60000004100 */
[----:B-1----:R-:W-:Y:S01]  /*0920*/  FFMA R12, R12, R23, R25 ;  /* 0x000000170c0c7223 */ /* 0x002fe20000000019 */
[----:B------:R-:W-:-:S03]  /*0930*/  IADD3 R23, PT, PT, R24, 0xb, RZ ;  /* 0x0000000b18177810 */ /* 0x000fc60007ffe0ff */
[----:B--2---:R-:W-:Y:S01]  /*0940*/  FFMA R11, R9, R13, R12 ;  /* 0x0000000d090b7223 */ /* 0x004fe2000000000c */
[----:B------:R-:W-:Y:S01]  /*0950*/  IADD3 R13, PT, PT, R24, 0xc, RZ ;  /* 0x0000000c180d7810 */ /* 0x000fe20007ffe0ff */
[----:B------:R-:W-:-:S04]  /*0960*/  IMAD.WIDE.U32 R8, R23, 0x2, R26 ;  /* 0x0000000217087825 */ /* 0x000fc800078e001a */
[----:B------:R-:W-:Y:S01]  /*0970*/  IMAD.WIDE.U32 R12, R13, 0x2, R26 ;  /* 0x000000020d0c7825 */ /* 0x000fe200078e001a */
[----:B------:R1:W2:Y:S01]  /*0980*/  LDG.E.U16.CONSTANT R23, desc[UR8][R8.64] ;  /* 0x0000000808177981 */ /* 0x0002a2000c1e9500 */
[----:B------:R-:W-:-:S04]  /*0990*/  IADD3 R25, PT, PT, R24, 0xd, RZ ;  /* 0x0000000d18197810 */ /* 0x000fc80007ffe0ff */
[----:B------:R-:W4:Y:S01]  /*09a0*/  LDG.E.U16.CONSTANT R12, desc[UR8][R12.64] ;  /* 0x000000080c0c7981 */ /* 0x000f22000c1e9500 */
[C---:B------:R-:W-:Y:S01]  /*09b0*/  IADD3 R29, PT, PT, R24.reuse, 0xf, RZ ;  /* 0x0000000f181d7810 */ /* 0x040fe20007ffe0ff */
[----:B-1----:R-:W-:Y:S01]  /*09c0*/  IMAD.WIDE.U32 R8, R25, 0x2, R26 ;  /* 0x0000000219087825 */ /* 0x002fe200078e001a */
[----:B------:R-:W-:-:S04]  /*09d0*/  IADD3 R25, PT, PT, R24, 0xe, RZ ;  /* 0x0000000e18197810 */ /* 0x000fc80007ffe0ff */
[----:B------:R1:W5:Y:S02]  /*09e0*/  LDG.E.U16.CONSTANT R13, desc[UR8][R8.64] ;  /* 0x00000008080d7981 */ /* 0x000364000c1e9500 */
[----:B-1----:R-:W-:-:S04]  /*09f0*/  IMAD.WIDE.U32 R8, R25, 0x2, R26 ;  /* 0x0000000219087825 */ /* 0x002fc800078e001a */
[----:B------:R-:W-:Y:S01]  /*0a00*/  IMAD.WIDE.U32 R26, R29, 0x2, R26 ;  /* 0x000000021d1a7825 */ /* 0x000fe200078e001a */
[----:B------:R1:W5:Y:S05]  /*0a10*/  LDG.E.U16.CONSTANT R24, desc[UR8][R8.64] ;  /* 0x0000000808187981 */ /* 0x00036a000c1e9500 */
[----:B------:R-:W5:Y:S01]  /*0a20*/  LDG.E.U16.CONSTANT R26, desc[UR8][R26.64] ;  /* 0x000000081a1a7981 */ /* 0x000f62000c1e9500 */
[----:B------:R-:W-:Y:S01]  /*0a30*/  UIADD3 UR4, UPT, UPT, UR4, 0x10, URZ ;  /* 0x0000001004047890 */ /* 0x000fe2000fffe0ff */
[----:B---3--:R-:W-:-:S05]  /*0a40*/  HADD2.F32 R10, -RZ, R10.H0_H0 ;  /* 0x2000000aff0a7230 */ /* 0x008fca0000004100 */
[----:B------:R-:W-:Y:S02]  /*0a50*/  FFMA R14, R10, R14, R11 ;  /* 0x0000000e0a0e7223 */ /* 0x000fe4000000000b */
[----:B-1----:R-:W1:Y:S01]  /*0a60*/  LDS.128 R8, [UR5+0x30] ;  /* 0x00003005ff087984 */ /* 0x002e620008000c00 */
[----:B--2---:R-:W-:Y:S02]  /*0a70*/  HADD2.F32 R23, -RZ, R23.H0_H0 ;  /* 0x20000017ff177230 */ /* 0x004fe40000004100 */
[----:B----4-:R-:W-:-:S03]  /*0a80*/  HADD2.F32 R12, -RZ, R12.H0_H0 ;  /* 0x2000000cff0c7230 */ /* 0x010fc60000004100 */
[----:B------:R-:W-:-:S04]  /*0a90*/  FFMA R15, R23, R15, R14 ;  /* 0x0000000f170f7223 */ /* 0x000fc8000000000e */
[----:B-1----:R-:W-:Y:S01]  /*0aa0*/  FFMA R12, R8, R12, R15 ;  /* 0x0000000c080c7223 */ /* 0x002fe2000000000f */
[----:B------:R-:W-:Y:S01]  /*0ab0*/  LOP3.LUT R8, R4, 0xfffffff0, RZ, 0xc0, !PT ;  /* 0xfffffff004087812 */ /* 0x000fe200078ec0ff */
[----:B-----5:R-:W-:-:S03]  /*0ac0*/  HADD2.F32 R13, -RZ, R13.H0_H0 ;  /* 0x2000000dff0d7230 */ /* 0x020fc60000004100 */
[----:B------:R-:W-:Y:S02]  /*0ad0*/  ISETP.NE.AND P0, PT, R8, UR4, PT ;  /* 0x0000000408007c0c */ /* 0x000fe4000bf05270 */
[----:B------:R-:W-:Y:S01]  /*0ae0*/  FFMA R9, R13, R9, R12 ;  /* 0x000000090d097223 */ /* 0x000fe2000000000c */
[----:B------:R-:W-:Y:S02]  /*0af0*/  HADD2.F32 R24, -RZ, R24.H0_H0 ;  /* 0x20000018ff187230 */ /* 0x000fe40000004100 */
[----:B------:R-:W-:-:S03]  /*0b00*/  HADD2.F32 R23, -RZ, R26.H0_H0 ;  /* 0x2000001aff177230 */ /* 0x000fc60000004100 */
[----:B------:R-:W-:-:S04]  /*0b10*/  FFMA R10, R24, R10, R9 ;  /* 0x0000000a180a7223 */ /* 0x000fc80000000009 */
[----:B------:R-:W-:Y:S01]  /*0b20*/  FFMA R23, R23, R11, R10 ;  /* 0x0000000b17177223 */ /* 0x000fe2000000000a */
[----:B------:R-:W-:Y:S06]  /*0b30*/  @P0 BRA `(.L_x_63) ;  /* 0xfffffff8008c0947 */ /* 0x000fec000383ffff */
[----:B------:R-:W-:-:S07]  /*0b40*/  MOV R24, R8 ;  /* 0x0000000800187202 */ /* 0x000fce0000000f00 */
.L_x_62:
[----:B------:R-:W-:-:S13]  /*0b50*/  ISETP.NE.AND P0, PT, R18, RZ, PT ;  /* 0x000000ff1200720c */ /* 0x000fda0003f05270 */
[----:B------:R-:W-:Y:S05]  /*0b60*/  @!P0 BRA `(.L_x_64) ;  /* 0x0000000400b48947 */ /* 0x000fea0003800000 */
[----:B------:R-:W-:Y:S02]  /*0b70*/  IADD3 R8, PT, PT, R18, -0x1, RZ ;  /* 0xffffffff12087810 */ /* 0x000fe40007ffe0ff */
[----:B------:R-:W-:Y:S02]  /*0b80*/  ISETP.NE.AND P1, PT, R17, RZ, PT ;  /* 0x000000ff1100720c */ /* 0x000fe40003f25270 */
[----:B------:R-:W-:-:S13]  /*0b90*/  ISETP.GE.U32.AND P0, PT, R8, 0x7, PT ;  /* 0x000000070800780c */ /* 0x000fda0003f06070 */
[----:B------:R-:W-:Y:S05]  /*0ba0*/  @!P0 BRA `(.L_x_65) ;  /* 0x0000000000c08947 */ /* 0x000fea0003800000 */
[----:B------:R-:W1:Y:S01]  /*0bb0*/  LDC.64 R12, c[0x0][0x388] ;  /* 0x0000e200ff0c7b82 */ /* 0x000e620000000a00 */
[----:B------:R-:W-:-:S04]  /*0bc0*/  IMAD R15, R22, R4, R24 ;  /* 0x00000004160f7224 */ /* 0x000fc800078e0218 */
[----:B-1----:R-:W-:-:S05]  /*0bd0*/  IMAD.WIDE.U32 R8, R15, 0x2, R12 ;  /* 0x000000020f087825 */ /* 0x002fca00078e000c */
[----:B------:R1:W2:Y:S01]  /*0be0*/  LDG.E.U16.CONSTANT R26, desc[UR8][R8.64] ;  /* 0x00000008081a7981 */ /* 0x0002a2000c1e9500 */
[----:B------:R-:W3:Y:S01]  /*0bf0*/  S2UR UR5, SR_CgaCtaId ;  /* 0x00000000000579c3 */ /* 0x000ee20000008800 */
[----:B------:R-:W-:Y:S01]  /*0c00*/  UMOV UR4, 0x400 ;  /* 0x0000040000047882 */ /* 0x000fe20000000000 */
[----:B------:R-:W-:-:S05]  /*0c10*/  IADD3 R11, PT, PT, R15, 0x1, RZ ;  /* 0x000000010f0b7810 */ /* 0x000fca0007ffe0ff */
[----:B-1----:R-:W-:-:S05]  /*0c20*/  IMAD.WIDE.U32 R8, R11, 0x2, R12 ;  /* 0x000000020b087825 */ /* 0x002fca00078e000c */
[----:B------:R1:W4:Y:S01]  /*0c30*/  LDG.E.U16.CONSTANT R25, desc[UR8][R8.64] ;  /* 0x0000000808197981 */ /* 0x000322000c1e9500 */
[----:B---3--:R-:W-:-:S06]  /*0c40*/  ULEA UR4, UR5, UR4, 0x18 ;  /* 0x0000000405047291 */ /* 0x008fcc000f8ec0ff */
[----:B------:R-:W-:-:S05]  /*0c50*/  LEA R14, R24, UR4, 0x2 ;  /* 0x00000004180e7c11 */ /* 0x000fca000f8e10ff */
[----:B-1----:R-:W1:Y:S01]  /*0c60*/  LDS.128 R8, [R14] ;  /* 0x000000000e087984 */ /* 0x002e620000000c00 */
[----:B------:R-:W-:Y:S01]  /*0c70*/  IADD3 R27, PT, PT, R15, 0x2, RZ ;  /* 0x000000020f1b7810 */ /* 0x000fe20007ffe0ff */
[----:B--2---:R-:W-:-:S05]  /*0c80*/  HADD2.F32 R26, -RZ, R26.H0_H0 ;  /* 0x2000001aff1a7230 */ /* 0x004fca0000004100 */
[----:B-1----:R-:W-:Y:S01]  /*0c90*/  FFMA R28, R8, R26, R23 ;  /* 0x0000001a081c7223 */ /* 0x002fe20000000017 */
[----:B------:R-:W-:-:S06]  /*0ca0*/  IMAD.WIDE.U32 R26, R27, 0x2, R12 ;  /* 0x000000021b1a7825 */ /* 0x000fcc00078e000c */
[----:B------:R-:W2:Y:S01]  /*0cb0*/  LDG.E.U16.CONSTANT R26, desc[UR8][R26.64] ;  /* 0x000000081a1a7981 */ /* 0x000ea2000c1e9500 */
[----:B----4-:R-:W-:-:S05]  /*0cc0*/  HADD2.F32 R25, -RZ, R25.H0_H0 ;  /* 0x20000019ff197230 */ /* 0x010fca0000004100 */
[----:B------:R-:W-:Y:S01]  /*0cd0*/  FFMA R23, R25, R9, R28 ;  /* 0x0000000919177223 */ /* 0x000fe2000000001c */
[C---:B------:R-:W-:Y:S02]  /*0ce0*/  IADD3 R25, PT, PT, R15.reuse, 0x3, RZ ;  /* 0x000000030f197810 */ /* 0x040fe40007ffe0ff */
[C---:B------:R-:W-:Y:S02]  /*0cf0*/  IADD3 R9, PT, PT, R15.reuse, 0x4, RZ ;  /* 0x000000040f097810 */ /* 0x040fe40007ffe0ff */
[----:B------:R-:W-:-:S03]  /*0d00*/  IADD3 R29, PT, PT, R15, 0x5, RZ ;  /* 0x000000050f1d7810 */ /* 0x000fc60007ffe0ff */
[----:B------:R-:W-:-:S04]  /*0d10*/  IMAD.WIDE.U32 R8, R9, 0x2, R12 ;  /* 0x0000000209087825 */ /* 0x000fc800078e000c */
[----:B--2---:R-:W-:Y:S02]  /*0d20*/  HADD2.F32 R28, -RZ, R26.H0_H0 ;  /* 0x2000001aff1c7230 */ /* 0x004fe40000004100 */
[----:B------:R-:W-:Y:S02]  /*0d30*/  IMAD.WIDE.U32 R26, R25, 0x2, R12 ;  /* 0x00000002191a7825 */ /* 0x000fe400078e000c */
[----:B------:R1:W2:Y:S04]  /*0d40*/  LDG.E.U16.CONSTANT R25, desc[UR8][R8.64] ;  /* 0x0000000808197981 */ /* 0x0002a8000c1e9500 */
[----:B------:R-:W3:Y:S01]  /*0d50*/  LDG.E.U16.CONSTANT R26, desc[UR8][R26.64] ;  /* 0x000000081a1a7981 */ /* 0x000ee2000c1e9500 */
[----:B------:R-:W-:Y:S01]  /*0d60*/  FFMA R23, R28, R10, R23 ;  /* 0x0000000a1c177223 */ /* 0x000fe20000000017 */
[----:B-1----:R-:W-:Y:S01]  /*0d70*/  IMAD.WIDE.U32 R8, R29, 0x2, R12 ;  /* 0x000000021d087825 */ /* 0x002fe200078e000c */
[----:B------:R-:W-:-:S02]  /*0d80*/  IADD3 R29, PT, PT, R15, 0x6, RZ ;  /* 0x000000060f1d7810 */ /* 0x000fc40007ffe0ff */
[----:B------:R-:W-:Y:S02]  /*0d90*/  IADD3 R15, PT, PT, R15, 0x7, RZ ;  /* 0x000000070f0f7810 */ /* 0x000fe40007ffe0ff */
[----:B------:R1:W4:Y:S02]  /*0da0*/  LDG.E.U16.CONSTANT R10, desc[UR8][R8.64] ;  /* 0x00000008080a7981 */ /* 0x000324000c1e9500 */
[----:B-1----:R-:W-:-:S04]  /*0db0*/  IMAD.WIDE.U32 R8, R29, 0x2, R12 ;  /* 0x000000021d087825 */ /* 0x002fc800078e000c */
[----:B------:R-:W-:Y:S01]  /*0dc0*/  IMAD.WIDE.U32 R12, R15, 0x2, R12 ;  /* 0x000000020f0c7825 */ /* 0x000fe200078e000c */
[----:B------:R-:W5:Y:S04]  /*0dd0*/  LDG.E.U16.CONSTANT R28, desc[UR8][R8.64] ;  /* 0x00000008081c7981 */ /* 0x000f68000c1e9500 */
[----:B------:R1:W5:Y:S04]  /*0de0*/  LDG.E.U16.CONSTANT R29, desc[UR8][R12.64] ;  /* 0x000000080c1d7981 */ /* 0x000368000c1e9500 */
[----:B-1----:R-:W1:Y:S01]  /*0df0*/  LDS.128 R12, [R14+0x10] ;  /* 0x000010000e0c7984 */ /* 0x002e620000000c00 */
[----:B------:R-:W-:Y:S01]  /*0e00*/  IADD3 R24, PT, PT, R24, 0x8, RZ ;  /* 0x0000000818187810 */ /* 0x000fe20007ffe0ff */
[----:B--2---:R-:W-:-:S02]  /*0e10*/  HADD2.F32 R25, -RZ, R25.H0_H0 ;  /* 0x20000019ff197230 */ /* 0x004fc40000004100 */
[----:B---3--:R-:W-:-:S05]  /*0e20*/  HADD2.F32 R26, -RZ, R26.H0_H0 ;  /* 0x2000001aff1a7230 */ /* 0x008fca0000004100 */
[----:B------:R-:W-:Y:S01]  /*0e30*/  FFMA R11, R26, R11, R23 ;  /* 0x0000000b1a0b7223 */ /* 0x000fe20000000017 */
[----:B----4-:R-:W-:-:S03]  /*0e40*/  HADD2.F32 R23, -RZ, R10.H0_H0 ;  /* 0x2000000aff177230 */ /* 0x010fc60000004100 */
[----:B-1----:R-:W-:-:S04]  /*0e50*/  FFMA R10, R12, R25, R11 ;  /* 0x000000190c0a7223 */ /* 0x002fc8000000000b */
[----:B------:R-:W-:Y:S01]  /*0e60*/  FFMA R23, R23, R13, R10 ;  /* 0x0000000d17177223 */ /* 0x000fe2000000000a */
[----:B-----5:R-:W-:Y:S02]  /*0e70*/  HADD2.F32 R28, -RZ, R28.H0_H0 ;  /* 0x2000001cff1c7230 */ /* 0x020fe40000004100 */
[----:B------:R-:W-:-:S03]  /*0e80*/  HADD2.F32 R29, -RZ, R29.H0_H0 ;  /* 0x2000001dff1d7230 */ /* 0x000fc60000004100 */
[----:B------:R-:W-:-:S04]  /*0e90*/  FFMA R28, R28, R14, R23 ;  /* 0x0000000e1c1c7223 */ /* 0x000fc80000000017 */
[----:B------:R-:W-:-:S07]  /*0ea0*/  FFMA R23, R29, R15, R28 ;  /* 0x0000000f1d177223 */ /* 0x000fce000000001c */
.L_x_65:
        /* <DEDUP_REMOVED lines=11> */
[----:B------:R-:W-:Y:S01]  /*0f60*/  IADD3 R15, PT, PT, R25, 0x1, RZ ;  /* 0x00000001190f7810 */ /* 0x000fe20007ffe0ff */
[----:B---3--:R-:W-:-:S06]  /*0f70*/  ULEA UR4, UR5, UR4, 0x18 ;  /* 0x0000000405047291 */ /* 0x008fcc000f8ec0ff */
[----:B------:R-:W-:-:S06]  /*0f80*/  LEA R10, R24, UR4, 0x2 ;  /* 0x00000004180a7c11 */ /* 0x000fcc000f8e10ff */
[----:B-1----:R-:W1:Y:S01]  /*0f90*/  LDS.128 R8, [R10] ;  /* 0x000000000a087984 */ /* 0x002e620000000c00 */
[----:B--2---:R-:W-:-:S05]  /*0fa0*/  HADD2.F32 R14, -RZ, R14.H0_H0 ;  /* 0x2000000eff0e7230 */ /* 0x004fca0000004100 */
[----:B-1----:R-:W-:Y:S01]  /*0fb0*/  FFMA R26, R8, R14, R23 ;  /* 0x0000000e081a7223 */ /* 0x002fe20000000017 */
[--C-:B------:R-:W-:Y:S01]  /*0fc0*/  IMAD.WIDE.U32 R14, R15, 0x2, R12.reuse ;  /* 0x000000020f0e7825 */ /* 0x100fe200078e000c */
[C---:B------:R-:W-:Y:S02]  /*0fd0*/  IADD3 R23, PT, PT, R25.reuse, 0x2, RZ ;  /* 0x0000000219177810 */ /* 0x040fe40007ffe0ff */
[----:B------:R-:W-:Y:S02]  /*0fe0*/  IADD3 R25, PT, PT, R25, 0x3, RZ ;  /* 0x0000000319197810 */ /* 0x000fe40007ffe0ff */
[----:B------:R1:W2:Y:S02]  /*0ff0*/  LDG.E.U16.CONSTANT R8, desc[UR8][R14.64] ;  /* 0x000000080e087981 */ /* 0x0002a4000c1e9500 */
[----:B-1----:R-:W-:-:S04]  /*1000*/  IMAD.WIDE.U32 R14, R23, 0x2, R12 ;  /* 0x00000002170e7825 */ /* 0x002fc800078e000c */
[----:B------:R-:W-:Y:S02]  /*1010*/  IMAD.WIDE.U32 R12, R25, 0x2, R12 ;  /* 0x00000002190c7825 */ /* 0x000fe400078e000c */
[----:B------:R-:W3:Y:S04]  /*1020*/  LDG.E.U16.CONSTANT R25, desc[UR8][R14.64] ;  /* 0x000000080e197981 */ /* 0x000ee8000c1e9500 */
[----:B------:R-:W4:Y:S01]  /*1030*/  LDG.E.U16.CONSTANT R12, desc[UR8][R12.64] ;  /* 0x000000080c0c7981 */ /* 0x000f22000c1e9500 */
[----:B------:R-:W-:Y:S01]  /*1040*/  IADD3 R24, PT, PT, R24, 0x4, RZ ;  /* 0x0000000418187810 */ /* 0x000fe20007ffe0ff */
[----:B--2---:R-:W-:-:S05]  /*1050*/  HADD2.F32 R23, -RZ, R8.H0_H0 ;  /* 0x20000008ff177230 */ /* 0x004fca0000004100 */
[----:B------:R-:W-:Y:S01]  /*1060*/  FFMA R9, R23, R9, R26 ;  /* 0x0000000917097223 */ /* 0x000fe2000000001a */
[----:B---3--:R-:W-:Y:S02]  /*1070*/  HADD2.F32 R8, -RZ, R25.H0_H0 ;  /* 0x20000019ff087230 */ /* 0x008fe40000004100 */
[----:B----4-:R-:W-:-:S03]  /*1080*/  HADD2.F32 R23, -RZ, R12.H0_H0 ;  /* 0x2000000cff177230 */ /* 0x010fc60000004100 */
[----:B------:R-:W-:-:S04]  /*1090*/  FFMA R8, R8, R10, R9 ;  /* 0x0000000a08087223 */ /* 0x000fc80000000009 */
[----:B------:R-:W-:-:S07]  /*10a0*/  FFMA R23, R23, R11, R8 ;  /* 0x0000000b17177223 */ /* 0x000fce0000000008 */
.L_x_66:
[----:B------:R-:W-:Y:S05]  /*10b0*/  @!P1 BRA `(.L_x_64) ;  /* 0x0000000000609947 */ /* 0x000fea0003800000 */
[----:B------:R-:W1:Y:S01]  /*10c0*/  LDC.64 R12, c[0x0][0x388] ;  /* 0x0000e200ff0c7b82 */ /* 0x000e620000000a00 */
[----:B------:R-:W-:-:S04]  /*10d0*/  IMAD R25, R22, R4, R24 ;  /* 0x0000000416197224 */ /* 0x000fc800078e0218 */
[----:B-1----:R-:W-:-:S06]  /*10e0*/  IMAD.WIDE.U32 R14, R25, 0x2, R12 ;  /* 0x00000002190e7825 */ /* 0x002fcc00078e000c */
[----:B------:R-:W2:Y:S01]  /*10f0*/  LDG.E.U16.CONSTANT R14, desc[UR8][R14.64] ;  /* 0x000000080e0e7981 */ /* 0x000ea2000c1e9500 */
[----:B------:R-:W1:Y:S01]  /*1100*/  S2UR UR5, SR_CgaCtaId ;  /* 0x00000000000579c3 */ /* 0x000e620000008800 */
[----:B------:R-:W-:Y:S01]  /*1110*/  UMOV UR4, 0x400 ;  /* 0x0000040000047882 */ /* 0x000fe20000000000 */
[----:B------:R-:W-:Y:S01]  /*1120*/  ISETP.NE.AND P0, PT, R16, 0x1, PT ;  /* 0x000000011000780c */ /* 0x000fe20003f05270 */
[----:B-1----:R-:W-:-:S06]  /*1130*/  ULEA UR4, UR5, UR4, 0x18 ;  /* 0x0000000405047291 */ /* 0x002fcc000f8ec0ff */
[----:B------:R-:W-:-:S06]  /*1140*/  LEA R8, R24, UR4, 0x2 ;  /* 0x0000000418087c11 */ /* 0x000fcc000f8e10ff */
[----:B------:R-:W1:Y:S01]  /*1150*/  LDS.128 R8, [R8] ;  /* 0x0000000008087984 */ /* 0x000e620000000c00 */
[----:B--2---:R-:W-:-:S05]  /*1160*/  HADD2.F32 R22, -RZ, R14.H0_H0 ;  /* 0x2000000eff167230 */ /* 0x004fca0000004100 */
[----:B-1----:R-:W-:Y:S01]  /*1170*/  FFMA R23, R8, R22, R23 ;  /* 0x0000001608177223 */ /* 0x002fe20000000017 */
[----:B------:R-:W-:Y:S06]  /*1180*/  @!P0 BRA `(.L_x_64) ;  /* 0x00000000002c8947 */ /* 0x000fec0003800000 */
[----:B------:R-:W-:Y:S02]  /*1190*/  ISETP.NE.AND P0, PT, R16, 0x2, PT ;  /* 0x000000021000780c */ /* 0x000fe40003f05270 */
[----:B------:R-:W-:-:S05]  /*11a0*/  IADD3 R15, PT, PT, R25, 0x1, RZ ;  /* 0x00000001190f7810 */ /* 0x000fca0007ffe0ff */
[----:B------:R-:W-:-:S06]  /*11b0*/  IMAD.WIDE.U32 R14, R15, 0x2, R12 ;  /* 0x000000020f0e7825 */ /* 0x000fcc00078e000c */
[----:B------:R-:W-:Y:S01]  /*11c0*/  @P0 IADD3 R11, PT, PT, R25, 0x2, RZ ;  /* 0x00000002190b0810 */ /* 0x000fe20007ffe0ff */
[----:B------:R-:W2:Y:S04]  /*11d0*/  LDG.E.U16.CONSTANT R14, desc[UR8][R14.64] ;  /* 0x000000080e0e7981 */ /* 0x000ea8000c1e9500 */
[----:B------:R-:W-:-:S06]  /*11e0*/  @P0 IMAD.WIDE.U32 R12, R11, 0x2, R12 ;  /* 0x000000020b0c0825 */ /* 0x000fcc00078e000c */
[----:B------:R-:W3:Y:S01]  /*11f0*/  @P0 LDG.E.U16.CONSTANT R12, desc[UR8][R12.64] ;  /* 0x000000080c0c0981 */ /* 0x000ee2000c1e9500 */
[----:B--2---:R-:W-:-:S05]  /*1200*/  HADD2.F32 R8, -RZ, R14.H0_H0 ;  /* 0x2000000eff087230 */ /* 0x004fca0000004100 */
[----:B------:R-:W-:Y:S01]  /*1210*/  FFMA R23, R8, R9, R23 ;  /* 0x0000000908177223 */ /* 0x000fe20000000017 */
[----:B---3--:R-:W-:-:S05]  /*1220*/  @P0 HADD2.F32 R22, -RZ, R12.H0_H0 ;  /* 0x2000000cff160230 */ /* 0x008fca0000004100 */
[----:B------:R-:W-:-:S07]  /*1230*/  @P0 FFMA R23, R22, R10, R23 ;  /* 0x0000000a16170223 */ /* 0x000fce0000000017 */
.L_x_64:
[----:B------:R-:W1:Y:S01]  /*1240*/  S2R R8, SR_LANEID ;  /* 0x0000000000087919 */ /* 0x000e620000000000 */
[----:B------:R-:W2:Y:S01]  /*1250*/  LDCU UR4, c[0x0][0x3c0] ;  /* 0x00007800ff0477ac */ /* 0x000ea20008000800 */
[----:B------:R-:W3:Y:S01]  /*1260*/  S2UR UR7, SR_CgaCtaId ;  /* 0x00000000000779c3 */ /* 0x000ee20000008800 */
[----:B------:R-:W-:Y:S02]  /*1270*/  UMOV UR5, 0x400 ;  /* 0x0000040000057882 */ /* 0x000fe40000000000 */
[----:B------:R-:W-:Y:S02]  /*1280*/  UIADD3 UR6, UPT, UPT, UR5, 0x200, URZ ;  /* 0x0000020005067890 */ /* 0x000fe4000fffe0ff */
[----:B------:R-:W-:Y:S01]  /*1290*/  UIADD3 UR5, UPT, UPT, UR5, 0x600, URZ ;  /* 0x0000060005057890 */ /* 0x000fe2000fffe0ff */
[----:B--2---:R-:W-:Y:S01]  /*12a0*/  FMUL R23, R23, UR4 ;  /* 0x0000000417177c20 */ /* 0x004fe20008400000 */
[----:B------:R-:W-:Y:S02]  /*12b0*/  VOTEU.ANY UR4, UPT, PT ;  /* 0x0000000000047886 */ /* 0x000fe400038e0100 */
[----:B------:R-:W-:-:S02]  /*12c0*/  UFLO.U32 UR4, UR4 ;  /* 0x00000004000472bd */ /* 0x000fc400080e0000 */
[----:B------:R-:W-:Y:S01]  /*12d0*/  CREDUX.MAX.S32 UR12, R23 ;  /* 0x00000000170c72cc */ /* 0x000fe20000000200 */
[----:B---3--:R-:W-:Y:S02]  /*12e0*/  ULEA UR6, UR7, UR6, 0x18 ;  /* 0x0000000607067291 */ /* 0x008fe4000f8ec0ff */
[----:B------:R-:W-:Y:S01]  /*12f0*/  ULEA UR5, UR7, UR5, 0x18 ;  /* 0x0000000507057291 */ /* 0x000fe2000f8ec0ff */
[----:B-1----:R-:W-:Y:S02]  /*1300*/  ISETP.EQ.U32.AND P0, PT, R8, UR4, PT ;  /* 0x0000000408007c0c */ /* 0x002fe4000bf02070 */
[-C--:B------:R-:W-:Y:S02]  /*1310*/  IADD3 R8, PT, PT, -R21, R7.reuse, RZ ;  /* 0x0000000715087210 */ /* 0x080fe40007ffe1ff */
[----:B0-----:R-:W-:Y:S02]  /*1320*/  IADD3 R7, PT, PT, R6, R7, RZ ;  /* 0x0000000706077210 */ /* 0x001fe40007ffe0ff */
[----:B------:R-:W-:-:S03]  /*1330*/  LEA R8, R8, UR6, 0x2 ;  /* 0x0000000608087c11 */ /* 0x000fc6000f8e10ff */
[----:B------:R-:W-:Y:S02]  /*1340*/  MOV R9, UR12 ;  /* 0x0000000c00097c02 */ /* 0x000fe40008000f00 */
[----:B------:R1:W-:Y:S04]  /*1350*/  STS [R8], R23 ;  /* 0x0000001708007388 */ /* 0x0003e80000000800 */
[----:B------:R1:W-:Y:S01]  /*1360*/  @P0 ATOMS.MAX.S32 RZ, [UR5], R9 ;  /* 0x00000009ffff098c */ /* 0x0003e20009000205 */
[----:B------:R-:W-:-:S13]  /*1370*/  ISETP.GE.U32.AND P0, PT, R7, R20, PT ;  /* 0x000000140700720c */ /* 0x000fda0003f06070 */
[----:B-1----:R-:W-:Y:S05]  /*1380*/  @!P0 BRA `(.L_x_67) ;  /* 0xfffffff000408947 */ /* 0x002fea000383ffff */
.L_x_59:
[----:B------:R-:W-:Y:S01]  /*1390*/  ISETP.GE.U32.AND P0, PT, R19, R20, PT ;  /* 0x000000141300720c */ /* 0x000fe20003f06070 */
[----:B------:R-:W-:Y:S05]  /*13a0*/  WARPSYNC.ALL ;  /* 0x0000000000007948 */ /* 0x000fea0003800000 */
[----:B------:R-:W-:Y:S01]  /*13b0*/  BAR.SYNC.DEFER_BLOCKING 0x0 ;  /* 0x0000000000007b1d */ /* 0x000fe20000010000 */
[----:B0-----:R-:W-:-:S05]  /*13c0*/  MOV R7, RZ ;  /* 0x000000ff00077202 */ /* 0x001fca0000000f00 */
[----:B------:R-:W-:Y:S04]  /*13d0*/  BSSY.RECONVERGENT B0, `(.L_x_68) ;  /* 0x000001d000007945 */ /* 0x000fe80003800200 */
[----:B------:R-:W-:Y:S05]  /*13e0*/  @P0 BRA `(.L_x_69) ;  /* 0x00000000006c0947 */ /* 0x000fea0003800000 */
[----:B------:R-:W0:Y:S01]  /*13f0*/  S2R R8, SR_CgaCtaId ;  /* 0x0000000000087919 */ /* 0x000e220000008800 */
[----:B------:R-:W-:Y:S01]  /*1400*/  MOV R7, 0x400 ;  /* 0x0000040000077802 */ /* 0x000fe20000000f00 */
[----:B------:R-:W1:Y:S01]  /*1410*/  LDC R14, c[0x0][0x360] ;  /* 0x0000d800ff0e7b82 */ /* 0x000e620000000800 */
[----:B------:R-:W-:Y:S01]  /*1420*/  HFMA2 R11, -RZ, RZ, 3.7421875, 0 ;  /* 0x437c0000ff0b7431 */ /* 0x000fe200000001ff */
[----:B------:R-:W-:Y:S02]  /*1430*/  MOV R16, 0x3bbb989d ;  /* 0x3bbb989d00107802 */ /* 0x000fe40000000f00 */
[----:B0-----:R-:W-:Y:S02]  /*1440*/  LEA R6, R8, R7, 0x18 ;  /* 0x0000000708067211 */ /* 0x001fe400078ec0ff */
[----:B------:R-:W-:-:S04]  /*1450*/  IADD3 R7, PT, PT, R7, 0x200, RZ ;  /* 0x0000020007077810 */ /* 0x000fc80007ffe0ff */
[----:B------:R-:W0:Y:S01]  /*1460*/  LDS R6, [R6+0x600] ;  /* 0x0006000006067984 */ /* 0x000e220000000800 */
[----:B------:R-:W-:Y:S01]  /*1470*/  LEA R13, R8, R7, 0x18 ;  /* 0x00000007080d7211 */ /* 0x000fe200078ec0ff */
[----:B------:R-:W-:-:S07]  /*1480*/  HFMA2 R7, -RZ, RZ, 0, 0 ;  /* 0x00000000ff077431 */ /* 0x000fce00000001ff */
.L_x_70:
[-C--:B--2---:R-:W-:Y:S02]  /*1490*/  IADD3 R8, PT, PT, -R21, R19.reuse, RZ ;  /* 0x0000001315087210 */ /* 0x084fe40007ffe1ff */
[----:B-1----:R-:W-:Y:S02]  /*14a0*/  IADD3 R19, PT, PT, R14, R19, RZ ;  /* 0x000000130e137210 */ /* 0x002fe40007ffe0ff */
[----:B------:R-:W-:Y:S02]  /*14b0*/  LEA R8, R8, R13, 0x2 ;  /* 0x0000000d08087211 */ /* 0x000fe400078e10ff */
[----:B------:R-:W-:-:S03]  /*14c0*/  ISETP.GE.U32.AND P0, PT, R19, R20, PT ;  /* 0x000000141300720c */ /* 0x000fc60003f06070 */
[----:B------:R-:W0:Y:S02]  /*14d0*/  LDS R9, [R8] ;  /* 0x0000000008097984 */ /* 0x000e240000000800 */
        /* <DEDUP_REMOVED lines=8> */
[----:B0-----:R-:W-:-:S04]  /*1560*/  FMUL R9, R10, R9 ;  /* 0x000000090a097220 */ /* 0x001fc80000400000 */
[----:B------:R-:W-:Y:S01]  /*1570*/  FADD R7, R9, R7 ;  /* 0x0000000709077221 */ /* 0x000fe20000000000 */
[----:B------:R2:W-:Y:S01]  /*1580*/  STS [R8], R9 ;  /* 0x0000000908007388 */ /* 0x0005e20000000800 */
[----:B------:R-:W-:Y:S05]  /*1590*/  @!P0 BRA `(.L_x_70) ;  /* 0xfffffffc00bc8947 */ /* 0x000fea000383ffff */
.L_x_69:
[----:B------:R-:W-:Y:S05]  /*15a0*/  BSYNC.RECONVERGENT B0 ;  /* 0x0000000000007941 */ /* 0x000fea0003800200 */
.L_x_68:
[----:B------:R-:W0:Y:S01]  /*15b0*/  S2UR UR7, SR_CgaCtaId ;  /* 0x00000000000779c3 */ /* 0x000e220000008800 */
[----:B------:R-:W-:Y:S01]  /*15c0*/  UMOV UR6, 0x400 ;  /* 0x0000040000067882 */ /* 0x000fe20000000000 */
[----:B------:R-:W-:Y:S01]  /*15d0*/  BSSY.RECONVERGENT B0, `(.L_x_71) ;  /* 0x0000009000007945 */ /* 0x000fe20003800200 */
[----:B------:R-:W-:Y:S01]  /*15e0*/  UIADD3 UR4, UPT, UPT, UR6, 0x604, URZ ;  /* 0x0000060406047890 */ /* 0x000fe2000fffe0ff */
[----:B------:R-:W-:-:S03]  /*15f0*/  ISETP.GE.U32.AND P1, PT, R2, R4, PT ;  /* 0x000000040200720c */ /* 0x000fc60003f26070 */
[----:B0-----:R-:W-:-:S12]  /*1600*/  ULEA UR4, UR7, UR4, 0x18 ;  /* 0x0000000407047291 */ /* 0x001fd8000f8ec0ff */
.L_x_72:
[----:B--2---:R-:W0:Y:S01]  /*1610*/  LDS R8, [UR4] ;  /* 0x00000004ff087984 */ /* 0x004e220008000800 */
[----:B------:R-:W-:Y:S01]  /*1620*/  MOV R6, UR4 ;  /* 0x0000000400067c02 */ /* 0x000fe20008000f00 */
[----:B0-----:R-:W-:-:S05]  /*1630*/  FADD R9, R7, R8 ;  /* 0x0000000807097221 */ /* 0x001fca0000000000 */
[----:B------:R-:W0:Y:S02]  /*1640*/  ATOMS.CAST.SPIN P0, [R6], R8, R9 ;  /* 0x000000080600758d */ /* 0x000e240001800009 */
[----:B0-----:R-:W-:Y:S05]  /*1650*/  @!P0 BRA `(.L_x_72) ;  /* 0xfffffffc00ec8947 */ /* 0x001fea000383ffff */
[----:B------:R-:W-:Y:S05]  /*1660*/  BSYNC.RECONVERGENT B0 ;  /* 0x0000000000007941 */ /* 0x000fea0003800200 */
.L_x_71:
[----:B------:R-:W-:Y:S06]  /*1670*/  BAR.SYNC.DEFER_BLOCKING 0x0 ;  /* 0x0000000000007b1d */ /* 0x000fec0000010000 */
[----:B------:R-:W0:Y:S01]  /*1680*/  LDCU UR12, c[0x0][0x3ac] ;  /* 0x00007580ff0c77ac */ /* 0x000e220008000800 */
[----:B------:R-:W-:Y:S01]  /*1690*/  BSSY.RECONVERGENT B0, `(.L_x_73) ;  /* 0x000019f000007945 */ /* 0x000fe20003800200 */
[----:B------:R-:W1:Y:S03]  /*16a0*/  LDCU UR13, c[0x0][0x3b0] ;  /* 0x00007600ff0d77ac */ /* 0x000e660008000800 */
[----:B------:R-:W-:Y:S05]  /*16b0*/  @P1 BRA `(.L_x_74) ;  /* 0x0000001800701947 */ /* 0x000fea0003800000 */
[----:B------:R-:W-:Y:S02]  /*16c0*/  ISETP.GE.U32.AND P0, PT, R21, R20, PT ;  /* 0x000000141500720c */ /* 0x000fe40003f06070 */
[----:B------:R-:W-:-:S11]  /*16d0*/  MOV R6, RZ ;  /* 0x000000ff00067202 */ /* 0x000fd60000000f00 */
[----:B------:R-:W-:Y:S05]  /*16e0*/  @P0 BRA `(.L_x_75) ;  /* 0x0000001800440947 */ /* 0x000fea0003800000 */
[CC--:B------:R-:W-:Y:S01]  /*16f0*/  IADD3 R6, PT, PT, R21.reuse, -R20.reuse, RZ ;  /* 0x8000001415067210 */ /* 0x0c0fe20007ffe0ff */
[----:B------:R-:W-:Y:S01]  /*1700*/  ULEA UR4, UR7, UR6, 0x18 ;  /* 0x0000000607047291 */ /* 0x000fe2000f8ec0ff */
[----:B------:R-:W-:Y:S02]  /*1710*/  IADD3 R20, PT, PT, -R21, R20, RZ ;  /* 0x0000001415147210 */ /* 0x000fe40007ffe1ff */
[----:B------:R-:W-:Y:S01]  /*1720*/  ISETP.GT.U32.AND P0, PT, R6, -0x8, PT ;  /* 0xfffffff80600780c */ /* 0x000fe20003f04070 */
[----:B------:R-:W-:Y:S01]  /*1730*/  HFMA2 R6, -RZ, RZ, 0, 0 ;  /* 0x00000000ff067431 */ /* 0x000fe200000001ff */
[----:B------:R-:W-:-:S04]  /*1740*/  MOV R7, R21 ;  /* 0x0000001500077202 */ /* 0x000fc80000000f00 */
[----:B------:R-:W2:Y:S07]  /*1750*/  LDS R8, [UR4+0x604] ;  /* 0x00060404ff087984 */ /* 0x000eae0008000800 */
[----:B------:R-:W-:Y:S05]  /*1760*/  @P0 BRA `(.L_x_76) ;  /* 0x0000000c00000947 */ /* 0x000fea0003800000 */
[----:B------:R-:W3:Y:S01]  /*1770*/  LDC.64 R10, c[0x0][0x390] ;  /* 0x0000e400ff0a7b82 */ /* 0x000ee20000000a00 */
[----:B------:R-:W-:Y:S01]  /*1780*/  IMAD R6, R5, UR10, R21 ;  /* 0x0000000a05067c24 */ /* 0x000fe2000f8e0215 */
[----:B------:R-:W-:-:S03]  /*1790*/  UIADD3 UR4, UPT, UPT, UR6, 0x200, URZ ;  /* 0x0000020006047890 */ /* 0x000fc6000fffe0ff */
[CCC-:B------:R-:W-:Y:S01]  /*17a0*/  IMAD R19, R6.reuse, R3.reuse, R0.reuse ;  /* 0x0000000306137224 */ /* 0x1c0fe200078e0200 */
[C---:B------:R-:W-:Y:S01]  /*17b0*/  IADD3 R5, PT, PT, R6.reuse, 0x7, RZ ;  /* 0x0000000706057810 */ /* 0x040fe20007ffe0ff */
[CC--:B------:R-:W-:Y:S01]  /*17c0*/  IMAD R17, R6.reuse, R3.reuse, R3 ;  /* 0x0000000306117224 */ /* 0x0c0fe200078e0203 */
[C---:B------:R-:W-:Y:S01]  /*17d0*/  IADD3 R7, PT, PT, R6.reuse, 0x6, RZ ;  /* 0x0000000606077810 */ /* 0x040fe20007ffe0ff */
[----:B------:R-:W-:Y:S01]  /*17e0*/  ULEA UR4, UR7, UR4, 0x18 ;  /* 0x0000000407047291 */ /* 0x000fe2000f8ec0ff */
[C---:B------:R-:W-:Y:S01]  /*17f0*/  IADD3 R9, PT, PT, R6.reuse, 0x5, RZ ;  /* 0x0000000506097810 */ /* 0x040fe20007ffe0ff */
[-CC-:B------:R-:W-:Y:S01]  /*1800*/  IMAD R5, R5, R3.reuse, R0.reuse ;  /* 0x0000000305057224 */ /* 0x180fe200078e0200 */
[C---:B------:R-:W-:Y:S01]  /*1810*/  IADD3 R12, PT, PT, R6.reuse, 0x4, RZ ;  /* 0x00000004060c7810 */ /* 0x040fe20007ffe0ff */
[-CC-:B------:R-:W-:Y:S01]  /*1820*/  IMAD R7, R7, R3.reuse, R0.reuse ;  /* 0x0000000307077224 */ /* 0x180fe200078e0200 */
[C---:B------:R-:W-:Y:S01]  /*1830*/  IADD3 R14, PT, PT, R6.reuse, 0x3, RZ ;  /* 0x00000003060e7810 */ /* 0x040fe20007ffe0ff */
[-CC-:B------:R-:W-:Y:S01]  /*1840*/  IMAD R13, R9, R3.reuse, R0.reuse ;  /* 0x00000003090d7224 */ /* 0x180fe200078e0200 */
[----:B------:R-:W-:Y:S01]  /*1850*/  IADD3 R6, PT, PT, R6, 0x2, RZ ;  /* 0x0000000206067810 */ /* 0x000fe20007ffe0ff */
[-CC-:B------:R-:W-:Y:S01]  /*1860*/  IMAD R15, R12, R3.reuse, R0.reuse ;  /* 0x000000030c0f7224 */ /* 0x180fe200078e0200 */
[----:B------:R-:W-:Y:S01]  /*1870*/  UIADD3 UR4, UPT, UPT, UR4, 0x10, URZ ;  /* 0x0000001004047890 */ /* 0x000fe2000fffe0ff */
[-CC-:B------:R-:W-:Y:S01]  /*1880*/  IMAD R23, R14, R3.reuse, R0.reuse ;  /* 0x000000030e177224 */ /* 0x180fe200078e0200 */
[----:B------:R-:W-:Y:S01]  /*1890*/  LOP3.LUT R9, R20, 0xfffffff8, RZ, 0xc0, !PT ;  /* 0xfffffff814097812 */ /* 0x000fe200078ec0ff */
[----:B------:R-:W-:Y:S01]  /*18a0*/  IMAD R25, R6, R3, R0 ;  /* 0x0000000306197224 */ /* 0x000fe200078e0200 */
[----:B------:R-:W-:Y:S01]  /*18b0*/  IADD3 R3, PT, PT, R17, R0, RZ ;  /* 0x0000000011037210 */ /* 0x000fe20007ffe0ff */
[-CC-:B------:R-:W-:Y:S01]  /*18c0*/  IMAD R18, R5, R4.reuse, R2.reuse ;  /* 0x0000000405127224 */ /* 0x180fe200078e0202 */
[----:B------:R-:W-:Y:S01]  /*18d0*/  MOV R6, RZ ;  /* 0x000000ff00067202 */ /* 0x000fe20000000f00 */
[-CC-:B------:R-:W-:Y:S01]  /*18e0*/  IMAD R17, R7, R4.reuse, R2.reuse ;  /* 0x0000000407117224 */ /* 0x180fe200078e0202 */
[----:B------:R-:W-:Y:S01]  /*18f0*/  MOV R7, R21 ;  /* 0x0000001500077202 */ /* 0x000fe20000000f00 */
[-CC-:B------:R-:W-:Y:S01]  /*1900*/  IMAD R16, R13, R4.reuse, R2.reuse ;  /* 0x000000040d107224 */ /* 0x180fe200078e0202 */
[----:B------:R-:W-:Y:S01]  /*1910*/  IADD3 R9, PT, PT, -R9, RZ, RZ ;  /* 0x000000ff09097210 */ /* 0x000fe20007ffe1ff */
[-CC-:B------:R-:W-:Y:S01]  /*1920*/  IMAD R19, R19, R4.reuse, R2.reuse ;  /* 0x0000000413137224 */ /* 0x180fe200078e0202 */
[----:B------:R-:W-:Y:S01]  /*1930*/  MOV R5, UR4 ;  /* 0x0000000400057c02 */ /* 0x000fe20008000f00 */
[----:B------:R-:W-:-:S02]  /*1940*/  IMAD R15, R15, R4, R2 ;  /* 0x000000040f0f7224 */ /* 0x000fc400078e0202 */
[-CC-:B------:R-:W-:Y:S02]  /*1950*/  IMAD R14, R23, R4.reuse, R2.reuse ;  /* 0x00000004170e7224 */ /* 0x180fe400078e0202 */
[-CC-:B------:R-:W-:Y:S02]  /*1960*/  IMAD R13, R3, R4.reuse, R2.reuse ;  /* 0x00000004030d7224 */ /* 0x180fe400078e0202 */
[----:B------:R-:W-:-:S07]  /*1970*/  IMAD R12, R25, R4, R2 ;  /* 0x00000004190c7224 */ /* 0x000fce00078e0202 */
.L_x_85:
[----:B------:R-:W4:Y:S01]  /*1980*/  LDS R3, [R5+-0x10] ;  /* 0xfffff00005037984 */ /* 0x000f220000000800 */
[----:B--2---:R-:W2:Y:S02]  /*1990*/  MUFU.RCP R23, R8 ;  /* 0x0000000800177308 */ /* 0x004ea40000001000 */
[----:B--2---:R-:W-:-:S04]  /*19a0*/  FFMA R4, -R8, R23, 1 ;  /* 0x3f80000008047423 */ /* 0x004fc80000000117 */
[----:B------:R-:W-:Y:S02]  /*19b0*/  FFMA R4, R23, R4, R23 ;  /* 0x0000000417047223 */ /* 0x000fe40000000017 */
[----:B----4-:R-:W2:Y:S02]  /*19c0*/  FCHK P0, R3, R8 ;  /* 0x0000000803007302 */ /* 0x010ea40000000000 */
[----:B------:R-:W-:-:S04]  /*19d0*/  FFMA R25, R3, R4, RZ ;  /* 0x0000000403197223 */ /* 0x000fc800000000ff */
[----:B------:R-:W-:-:S04]  /*19e0*/  FFMA R22, -R8, R25, R3 ;  /* 0x0000001908167223 */ /* 0x000fc80000000103 */
[----:B------:R-:W-:Y:S01]  /*19f0*/  FFMA R25, R4, R22, R25 ;  /* 0x0000001604197223 */ /* 0x000fe20000000019 */
[----:B--2---:R-:W-:Y:S06]  /*1a00*/  @!P0 BRA `(.L_x_77) ;  /* 0x0000000000108947 */ /* 0x004fec0003800000 */
[----:B------:R-:W-:Y:S02]  /*1a10*/  MOV R4, R8 ;  /* 0x0000000800047202 */ /* 0x000fe40000000f00 */
[----:B------:R-:W-:-:S07]  /*1a20*/  MOV R26, 0x1a40 ;  /* 0x00001a40001a7802 */ /* 0x000fce0000000f00 */
[----:B01-3--:R-:W-:Y:S05]  /*1a30*/  CALL.REL.NOINC `($__internal_2_$__cuda_sm3x_div_rn_noftz_f32_slowpath) ;  /* 0x0000001800347944 */ /* 0x00bfea0003c00000 */
[----:B------:R-:W-:-:S07]  /*1a40*/  MOV R25, R3 ;  /* 0x0000000300197202 */ /* 0x000fce0000000f00 */
.L_x_77:
[----:B---3--:R-:W-:Y:S01]  /*1a50*/  IMAD.WIDE.U32 R22, R19, 0x2, R10 ;  /* 0x0000000213167825 */ /* 0x008fe200078e000a */
[----:B------:R-:W2:Y:S05]  /*1a60*/  LDS R27, [R5+-0xc] ;  /* 0xfffff400051b7984 */ /* 0x000eaa0000000800 */
[----:B------:R-:W3:Y:S01]  /*1a70*/  LDG.E.U16.CONSTANT R22, desc[UR8][R22.64] ;  /* 0x0000000816167981 */ /* 0x000ee2000c1e9500 */
[----:B------:R-:W4:Y:S02]  /*1a80*/  MUFU.RCP R3, R8 ;  /* 0x0000000800037308 */ /* 0x000f240000001000 */
[----:B----4-:R-:W-:-:S04]  /*1a90*/  FFMA R4, -R8, R3, 1 ;  /* 0x3f80000008047423 */ /* 0x010fc80000000103 */
[----:B------:R-:W-:Y:S02]  /*1aa0*/  FFMA R3, R3, R4, R3 ;  /* 0x0000000403037223 */ /* 0x000fe40000000003 */
[----:B--2---:R-:W2:Y:S02]  /*1ab0*/  FCHK P0, R27, R8 ;  /* 0x000000081b007302 */ /* 0x004ea40000000000 */
[----:B------:R-:W-:-:S04]  /*1ac0*/  FFMA R4, R3, R27, RZ ;  /* 0x0000001b03047223 */ /* 0x000fc800000000ff */
[----:B------:R-:W-:Y:S01]  /*1ad0*/  FFMA R24, -R8, R4, R27 ;  /* 0x0000000408187223 */ /* 0x000fe2000000011b */
[----:B---3--:R-:W-:-:S05]  /*1ae0*/  HADD2.F32 R29, -RZ, R22.H0_H0 ;  /* 0x20000016ff1d7230 */ /* 0x008fca0000004100 */
[----:B------:R-:W-:Y:S01]  /*1af0*/  FFMA R6, R29, R25, R6 ;  /* 0x000000191d067223 */ /* 0x000fe20000000006 */
[----:B------:R-:W-:Y:S01]  /*1b00*/  FFMA R25, R3, R24, R4 ;  /* 0x0000001803197223 */ /* 0x000fe20000000004 */
[----:B--2---:R-:W-:Y:S06]  /*1b10*/  @!P0 BRA `(.L_x_78) ;  /* 0x0000000000148947 */ /* 0x004fec0003800000 */
[----:B------:R-:W-:Y:S02]  /*1b20*/  MOV R3, R27 ;  /* 0x0000001b00037202 */ /* 0x000fe40000000f00 */
[----:B------:R-:W-:Y:S02]  /*1b30*/  MOV R4, R8 ;  /* 0x0000000800047202 */ /* 0x000fe40000000f00 */
[----:B------:R-:W-:-:S07]  /*1b40*/  MOV R26, 0x1b60 ;  /* 0x00001b60001a7802 */ /* 0x000fce0000000f00 */
[----:B01----:R-:W-:Y:S05]  /*1b50*/  CALL.REL.NOINC `($__internal_2_$__cuda_sm3x_div_rn_noftz_f32_slowpath) ;  /* 0x0000001400ec7944 */ /* 0x003fea0003c00000 */
[----:B------:R-:W-:-:S07]  /*1b60*/  MOV R25, R3 ;  /* 0x0000000300197202 */ /* 0x000fce0000000f00 */
.L_x_78:
[----:B------:R-:W-:Y:S01]  /*1b70*/  IMAD.WIDE.U32 R22, R13, 0x2, R10 ;  /* 0x000000020d167825 */ /* 0x000fe200078e000a */
        /* <DEDUP_REMOVED lines=12> */
[----:B------:R-:W-:Y:S01]  /*1c40*/  IMAD.MOV.U32 R3, RZ, RZ, R27 ;  /* 0x000000ffff037224 */ /* 0x000fe200078e001b */
[----:B------:R-:W-:Y:S02]  /*1c50*/  MOV R4, R8 ;  /* 0x0000000800047202 */ /* 0x000fe40000000f00 */
[----:B------:R-:W-:-:S07]  /*1c60*/  MOV R26, 0x1c80 ;  /* 0x00001c80001a7802 */ /* 0x000fce0000000f00 */
[----:B01----:R-:W-:Y:S05]  /*1c70*/  CALL.REL.NOINC `($__internal_2_$__cuda_sm3x_div_rn_noftz_f32_slowpath) ;  /* 0x0000001400a47944 */ /* 0x003fea0003c00000 */
[----:B------:R-:W-:-:S07]  /*1c80*/  MOV R25, R3 ;  /* 0x0000000300197202 */ /* 0x000fce0000000f00 */
.L_x_79:
        /* <DEDUP_REMOVED lines=18> */
.L_x_80:
[----:B------:R-:W-:Y:S01]  /*1db0*/  IMAD.WIDE.U32 R22, R14, 0x2, R10 ;  /* 0x000000020e167825 */ /* 0x000fe200078e000a */
[----:B------:R-:W2:Y:S05]  /*1dc0*/  LDS R27, [R5] ;  /* 0x00000000051b7984 */ /* 0x000eaa0000000800 */
        /* <DEDUP_REMOVED lines=16> */
.L_x_81:
[----:B------:R-:W-:Y:S01]  /*1ed0*/  IMAD.WIDE.U32 R22, R15, 0x2, R10 ;  /* 0x000000020f167825 */ /* 0x000fe200078e000a */
[----:B------:R-:W2:Y:S05]  /*1ee0*/  LDS R27, [R5+0x4] ;  /* 0x00000400051b7984 */ /* 0x000eaa0000000800 */
        /* <DEDUP_REMOVED lines=16> */
.L_x_82:
        /* <DEDUP_REMOVED lines=18> */
.L_x_83:
        /* <DEDUP_REMOVED lines=18> */
.L_x_84:
[----:B------:R-:W-:-:S06]  /*2230*/  IMAD.WIDE.U32 R22, R18, 0x2, R10 ;  /* 0x0000000212167825 */ /* 0x000fcc00078e000a */
[----:B------:R-:W2:Y:S01]  /*2240*/  LDG.E.U16.CONSTANT R22, desc[UR8][R22.64] ;  /* 0x0000000816167981 */ /* 0x000ea2000c1e9500 */
[----:B------:R-:W-:Y:S02]  /*2250*/  IADD3 R9, PT, PT, R9, 0x8, RZ ;  /* 0x0000000809097810 */ /* 0x000fe40007ffe0ff */
[----:B0-----:R-:W-:Y:S02]  /*2260*/  MOV R3, UR12 ;  /* 0x0000000c00037c02 */ /* 0x001fe40008000f00 */
[----:B------:R-:W-:Y:S02]  /*2270*/  ISETP.NE.AND P0, PT, R9, RZ, PT ;  /* 0x000000ff0900720c */ /* 0x000fe40003f05270 */
[----:B-1----:R-:W-:Y:S02]  /*2280*/  MOV R4, UR13 ;  /* 0x0000000d00047c02 */ /* 0x002fe40008000f00 */
[----:B------:R-:W-:Y:S02]  /*2290*/  IADD3 R7, PT, PT, R7, 0x8, RZ ;  /* 0x0000000807077810 */ /* 0x000fe40007ffe0ff */
[----:B------:R-:W-:Y:S01]  /*22a0*/  IADD3 R5, PT, PT, R5, 0x20, RZ ;  /* 0x0000002005057810 */ /* 0x000fe20007ffe0ff */
[----:B------:R-:W-:-:S05]  /*22b0*/  IMAD R24, R3, R4, RZ ;  /* 0x0000000403187224 */ /* 0x000fca00078e02ff */
[C---:B------:R-:W-:Y:S02]  /*22c0*/  LEA R19, R24.reuse, R19, 0x3 ;  /* 0x0000001318137211 */ /* 0x040fe400078e18ff */
[C---:B------:R-:W-:Y:S02]  /*22d0*/  LEA R18, R24.reuse, R18, 0x3 ;  /* 0x0000001218127211 */ /* 0x040fe400078e18ff */
[C---:B------:R-:W-:Y:S02]  /*22e0*/  LEA R17, R24.reuse, R17, 0x3 ;  /* 0x0000001118117211 */ /* 0x040fe400078e18ff */
[C---:B------:R-:W-:Y:S02]  /*22f0*/  LEA R16, R24.reuse, R16, 0x3 ;  /* 0x0000001018107211 */ /* 0x040fe400078e18ff */
[C---:B------:R-:W-:Y:S02]  /*2300*/  LEA R15, R24.reuse, R15, 0x3 ;  /* 0x0000000f180f7211 */ /* 0x040fe400078e18ff */
[----:B------:R-:W-:-:S02]  /*2310*/  LEA R14, R24, R14, 0x3 ;  /* 0x0000000e180e7211 */ /* 0x000fc400078e18ff */
[C---:B------:R-:W-:Y:S02]  /*2320*/  LEA R13, R24.reuse, R13, 0x3 ;  /* 0x0000000d180d7211 */ /* 0x040fe400078e18ff */
[----:B------:R-:W-:Y:S01]  /*2330*/  LEA R12, R24, R12, 0x3 ;  /* 0x0000000c180c7211 */ /* 0x000fe200078e18ff */
[----:B--2---:R-:W-:-:S05]  /*2340*/  HADD2.F32 R27, -RZ, R22.H0_H0 ;  /* 0x20000016ff1b7230 */ /* 0x004fca0000004100 */
[----:B------:R-:W-:Y:S01]  /*2350*/  FFMA R6, R27, R25, R6 ;  /* 0x000000191b067223 */ /* 0x000fe20000000006 */
[----:B------:R-:W-:Y:S06]  /*2360*/  @P0 BRA `(.L_x_85) ;  /* 0xfffffff400840947 */ /* 0x000fec000383ffff */
.L_x_76:
[----:B------:R-:W-:-:S13]  /*2370*/  LOP3.LUT P0, R5, R20, 0x7, RZ, 0xc0, !PT ;  /* 0x0000000714057812 */ /* 0x000fda000780c0ff */
[----:B------:R-:W-:Y:S05]  /*2380*/  @!P0 BRA `(.L_x_75) ;  /* 0x0000000c001c8947 */ /* 0x000fea0003800000 */
[----:B------:R-:W-:Y:S02]  /*2390*/  ISETP.GE.U32.AND P0, PT, R5, 0x4, PT ;  /* 0x000000040500780c */ /* 0x000fe40003f06070 */
[----:B------:R-:W-:-:S11]  /*23a0*/  LOP3.LUT R5, R20, 0x3, RZ, 0xc0, !PT ;  /* 0x0000000314057812 */ /* 0x000fd600078ec0ff */
[----:B------:R-:W-:Y:S05]  /*23b0*/  @!P0 BRA `(.L_x_86) ;  /* 0x0000000400988947 */ /* 0x000fea0003800000 */
[----:B------:R-:W3:Y:S01]  /*23c0*/  S2UR UR5, SR_CgaCtaId ;  /* 0x00000000000579c3 */ /* 0x000ee20000008800 */
[----:B------:R-:W-:Y:S01]  /*23d0*/  UMOV UR4, 0x400 ;  /* 0x0000040000047882 */ /* 0x000fe20000000000 */
[----:B------:R-:W-:Y:S01]  /*23e0*/  IADD3 R10, PT, PT, -R21, R7, RZ ;  /* 0x00000007150a7210 */ /* 0x000fe20007ffe1ff */
[----:B------:R-:W-:Y:S01]  /*23f0*/  UIADD3 UR4, UPT, UPT, UR4, 0x200, URZ ;  /* 0x0000020004047890 */ /* 0x000fe2000fffe0ff */
[----:B--2---:R-:W2:Y:S02]  /*2400*/  MUFU.RCP R3, R8 ;  /* 0x0000000800037308 */ /* 0x004ea40000001000 */
[----:B--2---:R-:W-:Y:S01]  /*2410*/  FFMA R4, -R8, R3, 1 ;  /* 0x3f80000008047423 */ /* 0x004fe20000000103 */
[----:B---3--:R-:W-:-:S03]  /*2420*/  ULEA UR4, UR5, UR4, 0x18 ;  /* 0x0000000405047291 */ /* 0x008fc6000f8ec0ff */
[----:B------:R-:W-:-:S03]  /*2430*/  FFMA R3, R3, R4, R3 ;  /* 0x0000000403037223 */ /* 0x000fc60000000003 */
[----:B------:R-:W-:-:S05]  /*2440*/  LEA R10, R10, UR4, 0x2 ;  /* 0x000000040a0a7c11 */ /* 0x000fca000f8e10ff */
[----:B------:R-:W2:Y:S02]  /*2450*/  LDS R11, [R10] ;  /* 0x000000000a0b7984 */ /* 0x000ea40000000800 */
[----:B--2---:R-:W2:Y:S01]  /*2460*/  FCHK P0, R11, R8 ;  /* 0x000000080b007302 */ /* 0x004ea20000000000 */
[----:B------:R-:W-:-:S04]  /*2470*/  FFMA R4, R3, R11, RZ ;  /* 0x0000000b03047223 */ /* 0x000fc800000000ff */
[----:B------:R-:W-:-:S04]  /*2480*/  FFMA R9, -R8, R4, R11 ;  /* 0x0000000408097223 */ /* 0x000fc8000000010b */
[----:B------:R-:W-:Y:S01]  /*2490*/  FFMA R15, R3, R9, R4 ;  /* 0x00000009030f7223 */ /* 0x000fe20000000004 */
[----:B--2---:R-:W-:Y:S06]  /*24a0*/  @!P0 BRA `(.L_x_87) ;  /* 0x0000000000148947 */ /* 0x004fec0003800000 */
[----:B------:R-:W-:Y:S02]  /*24b0*/  MOV R3, R11 ;  /* 0x0000000b00037202 */ /* 0x000fe40000000f00 */
[----:B------:R-:W-:Y:S02]  /*24c0*/  MOV R4, R8 ;  /* 0x0000000800047202 */ /* 0x000fe40000000f00 */
[----:B------:R-:W-:-:S07]  /*24d0*/  MOV R26, 0x24f0 ;  /* 0x000024f0001a7802 */ /* 0x000fce0000000f00 */
[----:B01----:R-:W-:Y:S05]  /*24e0*/  CALL.REL.NOINC `($__internal_2_$__cuda_sm3x_div_rn_noftz_f32_slowpath) ;  /* 0x0000000c00887944 */ /* 0x003fea0003c00000 */
[----:B------:R-:W-:-:S07]  /*24f0*/  MOV R15, R3 ;  /* 0x00000003000f7202 */ /* 0x000fce0000000f00 */
.L_x_87:
[----:B------:R-:W2:Y:S01]  /*2500*/  LDC.64 R16, c[0x0][0x3b0] ;  /* 0x0000ec00ff107b82 */ /* 0x000ea20000000a00 */
[----:B------:R-:W3:Y:S01]  /*2510*/  LDCU UR4, c[0x0][0x3ac] ;  /* 0x00007580ff0477ac */ /* 0x000ee20008000800 */
[----:B------:R-:W4:Y:S06]  /*2520*/  LDS R19, [R10+0x4] ;  /* 0x000004000a137984 */ /* 0x000f2c0000000800 */
[----:B------:R-:W5:Y:S01]  /*2530*/  LDC.64 R12, c[0x0][0x390] ;  /* 0x0000e400ff0c7b82 */ /* 0x000f620000000a00 */
[----:B--2---:R-:W-:-:S04]  /*2540*/  IMAD R9, R17, UR10, R7 ;  /* 0x0000000a11097c24 */ /* 0x004fc8000f8e0207 */
[----:B---3--:R-:W-:-:S04]  /*2550*/  IMAD R9, R9, UR4, R0 ;  /* 0x0000000409097c24 */ /* 0x008fc8000f8e0200 */
[----:B------:R-:W-:-:S04]  /*2560*/  IMAD R3, R9, R16, R2 ;  /* 0x0000001009037224 */ /* 0x000fc800078e0202 */
[----:B-----5:R-:W-:-:S06]  /*2570*/  IMAD.WIDE.U32 R12, R3, 0x2, R12 ;  /* 0x00000002030c7825 */ /* 0x020fcc00078e000c */
[----:B------:R-:W2:Y:S01]  /*2580*/  LDG.E.U16.CONSTANT R12, desc[UR8][R12.64] ;  /* 0x000000080c0c7981 */ /* 0x000ea2000c1e9500 */
[----:B------:R-:W3:Y:S08]  /*2590*/  MUFU.RCP R3, R8 ;  /* 0x0000000800037308 */ /* 0x000ef00000001000 */
[----:B----4-:R-:W4:Y:S01]  /*25a0*/  FCHK P0, R19, R8 ;  /* 0x0000000813007302 */ /* 0x010f220000000000 */
[----:B---3--:R-:W-:-:S04]  /*25b0*/  FFMA R4, -R8, R3, 1 ;  /* 0x3f80000008047423 */ /* 0x008fc80000000103 */
[----:B------:R-:W-:-:S04]  /*25c0*/  FFMA R3, R3, R4, R3 ;  /* 0x0000000403037223 */ /* 0x000fc80000000003 */
[----:B------:R-:W-:-:S04]  /*25d0*/  FFMA R4, R3, R19, RZ ;  /* 0x0000001303047223 */ /* 0x000fc800000000ff */
[----:B------:R-:W-:-:S04]  /*25e0*/  FFMA R11, -R8, R4, R19 ;  /* 0x00000004080b7223 */ /* 0x000fc80000000113 */
[----:B------:R-:W-:Y:S01]  /*25f0*/  FFMA R11, R3, R11, R4 ;  /* 0x0000000b030b7223 */ /* 0x000fe20000000004 */
[----:B--2---:R-:W-:-:S05]  /*2600*/  HADD2.F32 R17, -RZ, R12.H0_H0 ;  /* 0x2000000cff117230 */ /* 0x004fca0000004100 */
[----:B------:R-:W-:Y:S01]  /*2610*/  FFMA R6, R17, R15, R6 ;  /* 0x0000000f11067223 */ /* 0x000fe20000000006 */
[----:B----4-:R-:W-:Y:S06]  /*2620*/  @!P0 BRA `(.L_x_88) ;  /* 0x0000000000148947 */ /* 0x010fec0003800000 */
[----:B------:R-:W-:Y:S02]  /*2630*/  MOV R3, R19 ;  /* 0x0000001300037202 */ /* 0x000fe40000000f00 */
[----:B------:R-:W-:Y:S02]  /*2640*/  MOV R4, R8 ;  /* 0x0000000800047202 */ /* 0x000fe40000000f00 */
[----:B------:R-:W-:-:S07]  /*2650*/  MOV R26, 0x2670 ;  /* 0x00002670001a7802 */ /* 0x000fce0000000f00 */
[----:B01----:R-:W-:Y:S05]  /*2660*/  CALL.REL.NOINC `($__internal_2_$__cuda_sm3x_div_rn_noftz_f32_slowpath) ;  /* 0x0000000c00287944 */ /* 0x003fea0003c00000 */
[----:B------:R-:W-:-:S07]  /*2670*/  MOV R11, R3 ;  /* 0x00000003000b7202 */ /* 0x000fce0000000f00 */
.L_x_88:
[----:B------:R-:W2:Y:S01]  /*2680*/  LDCU UR4, c[0x0][0x3ac] ;  /* 0x00007580ff0477ac */ /* 0x000ea20008000800 */
[----:B------:R-:W3:Y:S01]  /*2690*/  LDC.64 R14, c[0x0][0x390] ;  /* 0x0000e400ff0e7b82 */ /* 0x000ee20000000a00 */
[----:B------:R-:W4:Y:S01]  /*26a0*/  LDS R19, [R10+0x8] ;  /* 0x000008000a137984 */ /* 0x000f220000000800 */
[----:B------:R-:W5:Y:S01]  /*26b0*/  LDCU UR5, c[0x0][0x3b0] ;  /* 0x00007600ff0577ac */ /* 0x000f620008000800 */
[----:B--2---:R-:W-:-:S05]  /*26c0*/  IADD3 R9, PT, PT, R9, UR4, RZ ;  /* 0x0000000409097c10 */ /* 0x004fca000fffe0ff */
[----:B-----5:R-:W-:-:S04]  /*26d0*/  IMAD R3, R9, UR5, R2 ;  /* 0x0000000509037c24 */ /* 0x020fc8000f8e0202 */
[----:B---3--:R-:W-:-:S06]  /*26e0*/  IMAD.WIDE.U32 R14, R3, 0x2, R14 ;  /* 0x00000002030e7825 */ /* 0x008fcc00078e000e */
        /* <DEDUP_REMOVED lines=16> */
.L_x_89:
        /* <DEDUP_REMOVED lines=18> */
[----:B------:R-:W-:Y:S01]  /*2910*/  MOV R3, R19 ;  /* 0x0000001300037202 */ /* 0x000fe20000000f00 */
[----:B------:R-:W-:Y:S01]  /*2920*/  IMAD.MOV.U32 R4, RZ, RZ, R8 ;  /* 0x000000ffff047224 */ /* 0x000fe200078e0008 */
[----:B------:R-:W-:-:S07]  /*2930*/  MOV R26, 0x2950 ;  /* 0x00002950001a7802 */ /* 0x000fce0000000f00 */
[----:B01----:R-:W-:Y:S05]  /*2940*/  CALL.REL.NOINC `($__internal_2_$__cuda_sm3x_div_rn_noftz_f32_slowpath) ;  /* 0x0000000800707944 */ /* 0x003fea0003c00000 */
[----:B------:R-:W-:-:S07]  /*2950*/  MOV R17, R3 ;  /* 0x0000000300117202 */ /* 0x000fce0000000f00 */
.L_x_90:
[----:B------:R-:W2:Y:S01]  /*2960*/  LDCU UR4, c[0x0][0x3ac] ;  /* 0x00007580ff0477ac */ /* 0x000ea20008000800 */
[----:B------:R-:W3:Y:S01]  /*2970*/  LDC.64 R10, c[0x0][0x390] ;  /* 0x0000e400ff0a7b82 */ /* 0x000ee20000000a00 */
[----:B------:R-:W4:Y:S01]  /*2980*/  LDCU UR5, c[0x0][0x3b0] ;  /* 0x00007600ff0577ac */ /* 0x000f220008000800 */
[----:B--2---:R-:W-:Y:S02]  /*2990*/  MOV R3, UR4 ;  /* 0x0000000400037c02 */ /* 0x004fe40008000f00 */
[----:B----4-:R-:W-:Y:S02]  /*29a0*/  MOV R4, UR5 ;  /* 0x0000000500047c02 */ /* 0x010fe40008000f00 */
[----:B------:R-:W-:-:S05]  /*29b0*/  IADD3 R9, PT, PT, R9, R3, RZ ;  /* 0x0000000309097210 */ /* 0x000fca0007ffe0ff */
[----:B------:R-:W-:-:S04]  /*29c0*/  IMAD R9, R9, R4, R2 ;  /* 0x0000000409097224 */ /* 0x000fc800078e0202 */
[----:B---3--:R-:W-:-:S06]  /*29d0*/  IMAD.WIDE.U32 R10, R9, 0x2, R10 ;  /* 0x00000002090a7825 */ /* 0x008fcc00078e000a */
[----:B------:R-:W2:Y:S01]  /*29e0*/  LDG.E.U16.CONSTANT R10, desc[UR8][R10.64] ;  /* 0x000000080a0a7981 */ /* 0x000ea2000c1e9500 */
[----:B------:R-:W-:Y:S01]  /*29f0*/  IADD3 R7, PT, PT, R7, 0x4, RZ ;  /* 0x0000000407077810 */ /* 0x000fe20007ffe0ff */
[----:B--2---:R-:W-:-:S05]  /*2a00*/  HADD2.F32 R9, -RZ, R10.H0_H0 ;  /* 0x2000000aff097230 */ /* 0x004fca0000004100 */
[----:B------:R-:W-:-:S07]  /*2a10*/  FFMA R6, R9, R17, R6 ;  /* 0x0000001109067223 */ /* 0x000fce0000000006 */
.L_x_86:
[----:B------:R-:W-:-:S13]  /*2a20*/  ISETP.NE.AND P0, PT, R5, RZ, PT ;  /* 0x000000ff0500720c */ /* 0x000fda0003f05270 */
[----:B------:R-:W-:Y:S05]  /*2a30*/  @!P0 BRA `(.L_x_75) ;  /* 0x0000000400708947 */ /* 0x000fea0003800000 */
[----:B------:R-:W-:-:S13]  /*2a40*/  ISETP.NE.AND P0, PT, R5, 0x1, PT ;  /* 0x000000010500780c */ /* 0x000fda0003f05270 */
        /* <DEDUP_REMOVED lines=21> */
.L_x_92:
        /* <DEDUP_REMOVED lines=24> */
.L_x_93:
        /* <DEDUP_REMOVED lines=12> */
.L_x_91:
[----:B------:R-:W-:-:S04]  /*2de0*/  LOP3.LUT R20, R20, 0x1, RZ, 0xc0, !PT ;  /* 0x0000000114147812 */ /* 0x000fc800078ec0ff */
[----:B------:R-:W-:-:S13]  /*2df0*/  ISETP.NE.U32.AND P0, PT, R20, 0x1, PT ;  /* 0x000000011400780c */ /* 0x000fda0003f05070 */
[----:B------:R-:W-:Y:S05]  /*2e00*/  @P0 BRA `(.L_x_75) ;  /* 0x00000000007c0947 */ /* 0x000fea0003800000 */
[----:B------:R-:W3:Y:S01]  /*2e10*/  S2R R5, SR_CgaCtaId ;  /* 0x0000000000057919 */ /* 0x000ee20000008800 */
[----:B------:R-:W-:-:S04]  /*2e20*/  MOV R3, 0x400 ;  /* 0x0000040000037802 */ /* 0x000fc80000000f00 */
[----:B------:R-:W-:Y:S02]  /*2e30*/  IADD3 R4, PT, PT, R3, 0x200, RZ ;  /* 0x0000020003047810 */ /* 0x000fe40007ffe0ff */
[----:B------:R-:W-:Y:S02]  /*2e40*/  IADD3 R3, PT, PT, -R21, R7, RZ ;  /* 0x0000000715037210 */ /* 0x000fe40007ffe1ff */
[----:B---3--:R-:W-:-:S04]  /*2e50*/  LEA R4, R5, R4, 0x18 ;  /* 0x0000000405047211 */ /* 0x008fc800078ec0ff */
[----:B------:R-:W-:Y:S02]  /*2e60*/  LEA R4, R3, R4, 0x2 ;  /* 0x0000000403047211 */ /* 0x000fe400078e10ff */
[----:B--2---:R-:W2:Y:S03]  /*2e70*/  MUFU.RCP R3, R8 ;  /* 0x0000000800037308 */ /* 0x004ea60000001000 */
[----:B------:R-:W3:Y:S01]  /*2e80*/  LDS R9, [R4] ;  /* 0x0000000004097984 */ /* 0x000ee20000000800 */
[----:B--2---:R-:W-:-:S04]  /*2e90*/  FFMA R10, -R8, R3, 1 ;  /* 0x3f800000080a7423 */ /* 0x004fc80000000103 */
[----:B------:R-:W-:Y:S01]  /*2ea0*/  FFMA R3, R3, R10, R3 ;  /* 0x0000000a03037223 */ /* 0x000fe20000000003 */
[----:B---3--:R-:W2:Y:S03]  /*2eb0*/  FCHK P0, R9, R8 ;  /* 0x0000000809007302 */ /* 0x008ea60000000000 */
        /* <DEDUP_REMOVED lines=9> */
.L_x_94:
[----:B------:R-:W2:Y:S01]  /*2f50*/  LDC.64 R4, c[0x0][0x3b0] ;  /* 0x0000ec00ff047b82 */ /* 0x000ea20000000a00 */
[----:B------:R-:W3:Y:S07]  /*2f60*/  LDCU UR4, c[0x0][0x3ac] ;  /* 0x00007580ff0477ac */ /* 0x000eee0008000800 */
[----:B------:R-:W4:Y:S01]  /*2f70*/  LDC.64 R8, c[0x0][0x390] ;  /* 0x0000e400ff087b82 */ /* 0x000f220000000a00 */
[----:B---3--:R-:W-:Y:S01]  /*2f80*/  MOV R3, UR4 ;  /* 0x0000000400037c02 */ /* 0x008fe20008000f00 */
[----:B--2---:R-:W-:-:S04]  /*2f90*/  IMAD R5, R5, UR10, R7 ;  /* 0x0000000a05057c24 */ /* 0x004fc8000f8e0207 */
[----:B------:R-:W-:-:S04]  /*2fa0*/  IMAD R5, R5, R3, R0 ;  /* 0x0000000305057224 */ /* 0x000fc800078e0200 */
[----:B------:R-:W-:-:S04]  /*2fb0*/  IMAD R5, R5, R4, R2 ;  /* 0x0000000405057224 */ /* 0x000fc800078e0202 */
[----:B----4-:R-:W-:-:S06]  /*2fc0*/  IMAD.WIDE.U32 R8, R5, 0x2, R8 ;  /* 0x0000000205087825 */ /* 0x010fcc00078e0008 */
[----:B------:R-:W2:Y:S02]  /*2fd0*/  LDG.E.U16.CONSTANT R8, desc[UR8][R8.64] ;  /* 0x0000000808087981 */ /* 0x000ea4000c1e9500 */
[----:B--2---:R-:W-:-:S05]  /*2fe0*/  HADD2.F32 R5, -RZ, R8.H0_H0 ;  /* 0x20000008ff057230 */ /* 0x004fca0000004100 */
[----:B------:R-:W-:-:S07]  /*2ff0*/  FFMA R6, R5, R11, R6 ;  /* 0x0000000b05067223 */ /* 0x000fce0000000006 */
.L_x_75:
[----:B------:R-:W3:Y:S01]  /*3000*/  LDCU UR4, c[0x0][0x3bc] ;  /* 0x00007780ff0477ac */ /* 0x000ee20008000800 */
[----:B--2---:R-:W2:Y:S01]  /*3010*/  LDC.64 R8, c[0x0][0x398] ;  /* 0x0000e600ff087b82 */ /* 0x004ea20000000a00 */
[----:B------:R-:W-:Y:S01]  /*3020*/  F2FP.F16.F32.PACK_AB R6, RZ, R6 ;  /* 0x00000006ff06723e */ /* 0x000fe200000000ff */
[----:B---3--:R-:W-:-:S06]  /*3030*/  UIMAD UR4, UR10, UR4, UR11 ;  /* 0x000000040a0472a4 */ /* 0x008fcc000f8e020b */
[----:B------:R-:W-:-:S04]  /*3040*/  IMAD R5, R3, UR4, R0 ;  /* 0x0000000403057c24 */ /* 0x000fc8000f8e0200 */
[----:B------:R-:W-:-:S04]  /*3050*/  IMAD R5, R5, R4, R2 ;  /* 0x0000000405057224 */ /* 0x000fc800078e0202 */
[----:B--2---:R-:W-:-:S05]  /*3060*/  IMAD.WIDE.U32 R4, R5, 0x2, R8 ;  /* 0x0000000205047825 */ /* 0x004fca00078e0008 */
[----:B------:R2:W-:Y:S02]  /*3070*/  STG.E.U16 desc[UR8][R4.64], R6 ;  /* 0x0000000604007986 */ /* 0x0005e4000c101508 */
.L_x_74:
[----:B01----:R-:W-:Y:S05]  /*3080*/  BSYNC.RECONVERGENT B0 ;  /* 0x0000000000007941 */ /* 0x003fea0003800200 */
.L_x_73:
[----:B------:R-:W-:-:S13]  /*3090*/  ISETP.NE.AND P0, PT, R2, RZ, PT ;  /* 0x000000ff0200720c */ /* 0x000fda0003f05270 */
[----:B------:R-:W-:Y:S05]  /*30a0*/  @P0 EXIT ;  /* 0x000000000000094d */ /* 0x000fea0003800000 */
[----:B------:R-:W0:Y:S01]  /*30b0*/  S2UR UR5, SR_CgaCtaId ;  /* 0x00000000000579c3 */ /* 0x000e220000008800 */
[----:B------:R-:W-:Y:S01]  /*30c0*/  UMOV UR4, 0x400 ;  /* 0x0000040000047882 */ /* 0x000fe20000000000 */
[----:B------:R-:W-:Y:S01]  /*30d0*/  HFMA2 R7, -RZ, RZ, 1.5048828125, 33.21875 ;  /* 0x3e055027ff077431 */ /* 0x000fe200000001ff */
[----:B0-----:R-:W-:-:S09]  /*30e0*/  ULEA UR4, UR5, UR4, 0x18 ;  /* 0x0000000405047291 */ /* 0x001fd2000f8ec0ff */
[----:B--2---:R-:W0:Y:S02]  /*30f0*/  LDS.64 R4, [UR4+0x600] ;  /* 0x00060004ff047984 */ /* 0x004e240008000a00 */
[----:B------:R-:W1:Y:S02]  /*3100*/  LDCU UR4, c[0x0][0x3bc] ;  /* 0x00007780ff0477ac */ /* 0x000e640008000800 */
[----:B-1----:R-:W-:Y:S01]  /*3110*/  UIMAD UR4, UR10, UR4, UR11 ;  /* 0x000000040a0472a4 */ /* 0x002fe2000f8e020b */
[----:B0-----:R-:W-:-:S13]  /*3120*/  FSETP.GEU.AND P0, PT, R5, 1.175494350822287508e-38, PT ;  /* 0x008000000500780b */ /* 0x001fda0003f0e000 */
[----:B------:R-:W-:-:S05]  /*3130*/  @!P0 FMUL R5, R5, 8388608 ;  /* 0x4b00000005058820 */ /* 0x000fca0000400000 */
[----:B------:R-:W-:-:S04]  /*3140*/  IADD3 R2, PT, PT, R5, -0x3f2aaaab, RZ ;  /* 0xc0d5555505027810 */ /* 0x000fc80007ffe0ff */
[----:B------:R-:W-:-:S04]  /*3150*/  LOP3.LUT R8, R2, 0xff800000, RZ, 0xc0, !PT ;  /* 0xff80000002087812 */ /* 0x000fc800078ec0ff */
[----:B------:R-:W-:-:S05]  /*3160*/  IADD3 R2, PT, PT, R5, -R8, RZ ;  /* 0x8000000805027210 */ /* 0x000fca0007ffe0ff */
[----:B------:R-:W-:Y:S01]  /*3170*/  FADD R10, R2, -1 ;  /* 0xbf800000020a7421 */ /* 0x000fe20000000000 */
[----:B------:R-:W-:Y:S02]  /*3180*/  FSEL R2, RZ, -23, P0 ;  /* 0xc1b80000ff027808 */ /* 0x000fe40000000000 */
[----:B------:R-:W-:Y:S01]  /*3190*/  ISETP.GT.U32.AND P0, PT, R5, 0x7f7fffff, PT ;  /* 0x7f7fffff0500780c */ /* 0x000fe20003f04070 */
[----:B------:R-:W-:-:S04]  /*31a0*/  FFMA R7, R10, -R7, 0.14084610342979431152 ;  /* 0x3e1039f60a077423 */ /* 0x000fc80000000807 */
[----:B------:R-:W-:-:S04]  /*31b0*/  FFMA R7, R10, R7, -0.12148627638816833496 ;  /* 0xbdf8cdcc0a077423 */ /* 0x000fc80000000007 */
[----:B------:R-:W-:-:S04]  /*31c0*/  FFMA R7, R10, R7, 0.13980610668659210205 ;  /* 0x3e0f29550a077423 */ /* 0x000fc80000000007 */
[----:B------:R-:W-:-:S04]  /*31d0*/  FFMA R7, R10, R7, -0.16684235632419586182 ;  /* 0xbe2ad8b90a077423 */ /* 0x000fc80000000007 */
[----:B------:R-:W-:-:S04]  /*31e0*/  FFMA R7, R10, R7, 0.20012299716472625732 ;  /* 0x3e4ced0b0a077423 */ /* 0x000fc80000000007 */
[----:B------:R-:W-:-:S04]  /*31f0*/  FFMA R7, R10, R7, -0.24999669194221496582 ;  /* 0xbe7fff220a077423 */ /* 0x000fc80000000007 */
[C---:B------:R-:W-:Y:S02]  /*3200*/  FFMA R9, R10.reuse, R7, 0.33333182334899902344 ;  /* 0x3eaaaa780a097423 */ /* 0x040fe40000000007 */
[----:B------:R-:W0:Y:S02]  /*3210*/  LDC.64 R6, c[0x0][0x3a0] ;  /* 0x0000e800ff067b82 */ /* 0x000e240000000a00 */
[C---:B------:R-:W-:Y:S01]  /*3220*/  FFMA R11, R10.reuse, R9, -0.5 ;  /* 0xbf0000000a0b7423 */ /* 0x040fe20000000009 */
[----:B------:R-:W-:Y:S02]  /*3230*/  I2FP.F32.S32 R9, R8 ;  /* 0x0000000800097245 */ /* 0x000fe40000201400 */
[----:B------:R-:W-:Y:S01]  /*3240*/  MOV R8, 0x7f800000 ;  /* 0x7f80000000087802 */ /* 0x000fe20000000f00 */
[----:B------:R-:W-:Y:S02]  /*3250*/  FMUL R11, R10, R11 ;  /* 0x0000000b0a0b7220 */ /* 0x000fe40000400000 */
[----:B------:R-:W-:-:S02]  /*3260*/  FFMA R2, R9, 1.1920928955078125e-07, R2 ;  /* 0x3400000009027823 */ /* 0x000fc40000000002 */
[----:B------:R-:W-:-:S04]  /*3270*/  FFMA R11, R10, R11, R10 ;  /* 0x0000000b0a0b7223 */ /* 0x000fc8000000000a */
[----:B------:R-:W-:Y:S01]  /*3280*/  FFMA R2, R2, 0.69314718246459960938, R11 ;  /* 0x3f31721802027823 */ /* 0x000fe2000000000b */
[C---:B------:R-:W-:Y:S01]  /*3290*/  @P0 FFMA R2, R5.reuse, R8, +INF ;  /* 0x7f80000005020423 */ /* 0x040fe20000000008 */
[----:B------:R-:W-:Y:S01]  /*32a0*/  FSETP.NEU.AND P0, PT, R5, RZ, PT ;  /* 0x000000ff0500720b */ /* 0x000fe20003f0d000 */
[----:B------:R-:W-:-:S03]  /*32b0*/  IMAD R5, R3, UR4, R0 ;  /* 0x0000000403057c24 */ /* 0x000fc6000f8e0200 */
[----:B------:R-:W-:Y:S01]  /*32c0*/  FSEL R3, R2, -INF , P0 ;  /* 0xff80000002037808 */ /* 0x000fe20000000000 */
[----:B0-----:R-:W-:-:S04]  /*32d0*/  IMAD.WIDE.U32 R6, R5, 0x4, R6 ;  /* 0x0000000405067825 */ /* 0x001fc800078e0006 */
[----:B------:R-:W-:-:S05]  /*32e0*/  FADD R3, R4, R3 ;  /* 0x0000000304037221 */ /* 0x000fca0000000000 */
[----:B------:R-:W-:Y:S01]  /*32f0*/  STG.E desc[UR8][R6.64], R3 ;  /* 0x0000000306007986 */ /* 0x000fe2000c101908 */
[----:B------:R-:W-:Y:S05]  /*3300*/  EXIT ;  /* 0x000000000000794d */ /* 0x000fea0003800000 */
        .weak           $__internal_2_$__cuda_sm3x_div_rn_noftz_f32_slowpath
        .type           $__internal_2_$__cuda_sm3x_div_rn_noftz_f32_slowpath,@function
        .size           $__internal_2_$__cuda_sm3x_div_rn_noftz_f32_slowpath,(.L_x_157 - $__internal_2_$__cuda_sm3x_div_rn_noftz_f32_slowpath)
$__internal_2_$__cuda_sm3x_div_rn_noftz_f32_slowpath:
[----:B------:R-:W-:Y:S01]  /*3310*/  SHF.R.U32.HI R25, RZ, 0x17, R4 ;  /* 0x00000017ff197819 */ /* 0x000fe20000011604 */
[----:B------:R-:W-:Y:S01]  /*3320*/  BSSY.RECONVERGENT B1, `(.L_x_95) ;  /* 0x0000063000017945 */ /* 0x000fe20003800200 */
        /* <DEDUP_REMOVED lines=30> */
[----:B------:R-:W-:-:S03]  /*3510*/  @!P1 FFMA R4, R4, 1.84467440737095516160e+19, RZ ;  /* 0x5f80000004049823 */ /* 0x000fc600000000ff */
[----:B------:R-:W-:-:S07]  /*3520*/  @!P1 IADD3 R27, PT, PT, R27, 0x40, RZ ;  /* 0x000000401b1b9810 */ /* 0x000fce0007ffe0ff */
.L_x_96:
[----:B------:R-:W-:Y:S01]  /*3530*/  LEA R24, R25, 0xc0800000, 0x17 ;  /* 0xc080000019187811 */ /* 0x000fe200078eb8ff */
[----:B------:R-:W-:Y:S01]  /*3540*/  BSSY.RECONVERGENT B2, `(.L_x_101) ;  /* 0x0000036000027945 */ /* 0x000fe20003800200 */
[----:B------:R-:W-:Y:S02]  /*3550*/  IADD3 R23, PT, PT, R23, -0x7f, RZ ;  /* 0xffffff8117177810 */ /* 0x000fe40007ffe0ff */
[----:B------:R-:W-:Y:S02]  /*3560*/  IADD3 R24, PT, PT, -R24, R4, RZ ;  /* 0x0000000418187210 */ /* 0x000fe40007ffe1ff */
[C---:B------:R-:W-:Y:S01]  /*3570*/  IADD3 R25, PT, PT, R23.reuse, 0x7f, -R25 ;  /* 0x0000007f17197810 */ /* 0x040fe20007ffe819 */
[----:B------:R-:W-:Y:S01]  /*3580*/  IMAD R3, R23, -0x800000, R3 ;  /* 0xff80000017037824 */ /* 0x000fe200078e0203 */
[----:B------:R0:W1:Y:S02]  /*3590*/  MUFU.RCP R4, R24 ;  /* 0x0000001800047308 */ /* 0x0000640000001000 */
[----:B------:R-:W-:Y:S01]  /*35a0*/  IADD3 R27, PT, PT, R25, R27, RZ ;  /* 0x0000001b191b7210 */ /* 0x000fe20007ffe0ff */
[----:B0-----:R-:W-:-:S04]  /*35b0*/  FADD.FTZ R24, -R24, -RZ ;  /* 0x800000ff18187221 */ /* 0x001fc80000010100 */
[----:B-1----:R-:W-:-:S04]  /*35c0*/  FFMA R22, R4, R24, 1 ;  /* 0x3f80000004167423 */ /* 0x002fc80000000018 */
        /* <DEDUP_REMOVED lines=22> */
[C---:B------:R-:W-:Y:S02]  /*3730*/  IADD3 R4, PT, PT, R24.reuse, 0x20, RZ ;  /* 0x0000002018047810 */ /* 0x040fe40007ffe0ff */
        /* <DEDUP_REMOVED lines=18> */
.L_x_103:
[----:B------:R-:W-:-:S04]  /*3860*/  LOP3.LUT R23, R23, 0x80000000, RZ, 0xc0, !PT ;  /* 0x8000000017177812 */ /* 0x000fc800078ec0ff */
[----:B------:R-:W-:Y:S01]  /*3870*/  LOP3.LUT R23, R23, 0x7f800000, RZ, 0xfc, !PT ;  /* 0x7f80000017177812 */ /* 0x000fe200078efcff */
[----:B------:R-:W-:Y:S06]  /*3880*/  BRA `(.L_x_104) ;  /* 0x0000000000047947 */ /* 0x000fec0003800000 */
.L_x_102:
[----:B------:R-:W-:-:S07]  /*3890*/  LEA R23, R27, R23, 0x17 ;  /* 0x000000171b177211 */ /* 0x000fce00078eb8ff */
.L_x_104:
[----:B------:R-:W-:Y:S05]  /*38a0*/  BSYNC.RECONVERGENT B2 ;  /* 0x0000000000027941 */ /* 0x000fea0003800200 */
.L_x_101:
[----:B------:R-:W-:Y:S01]  /*38b0*/  MOV R3, R23 ;  /* 0x0000001700037202 */ /* 0x000fe20000000f00 */
[----:B------:R-:W-:Y:S06]  /*38c0*/  BRA `(.L_x_105) ;  /* 0x0000000000207947 */ /* 0x000fec0003800000 */
.L_x_100:
[----:B------:R-:W-:-:S04]  /*38d0*/  LOP3.LUT R3, R4, 0x80000000, R3, 0x48, !PT ;  /* 0x8000000004037812 */ /* 0x000fc800078e4803 */
[----:B------:R-:W-:Y:S01]  /*38e0*/  LOP3.LUT R3, R3, 0x7f800000, RZ, 0xfc, !PT ;  /* 0x7f80000003037812 */ /* 0x000fe200078efcff */
[----:B------:R-:W-:Y:S06]  /*38f0*/  BRA `(.L_x_105) ;  /* 0x0000000000147947 */ /* 0x000fec0003800000 */
.L_x_99:
[----:B------:R-:W-:Y:S01]  /*3900*/  LOP3.LUT R3, R4, 0x80000000, R3, 0x48, !PT ;  /* 0x8000000004037812 */ /* 0x000fe200078e4803 */
[----:B------:R-:W-:Y:S06]  /*3910*/  BRA `(.L_x_105) ;  /* 0x00000000000c7947 */ /* 0x000fec0003800000 */
.L_x_98:
[----:B------:R-:W0:Y:S01]  /*3920*/  MUFU.RSQ R3, -QNAN ;  /* 0xffc0000000037908 */ /* 0x000e220000001400 */
[----:B------:R-:W-:Y:S05]  /*3930*/  BRA `(.L_x_105) ;  /* 0x0000000000047947 */ /* 0x000fea0003800000 */
.L_x_97:
[----:B------:R-:W-:-:S07]  /*3940*/  FADD.FTZ R3, R3, R4 ;  /* 0x0000000403037221 */ /* 0x000fce0000010000 */
.L_x_105:
[----:B------:R-:W-:Y:S05]  /*3950*/  BSYNC.RECONVERGENT B1 ;  /* 0x0000000000017941 */ /* 0x000fea0003800200 */
.L_x_95:
[----:B------:R-:W-:-:S04]  /*3960*/  HFMA2 R27, -RZ, RZ, 0, 0 ;  /* 0x00000000ff1b7431 */ /* 0x000fc800000001ff */
[----:B0-----:R-:W-:Y:S05]  /*3970*/  RET.REL.NODEC R26 `(chunked_attention_f16) ;  /* 0xffffffc41aa07950 */ /* 0x001fea0003c3ffff */
.L_x_106:
        /* <DEDUP_REMOVED lines=16> */
.L_x_157:


//--------------------- .text.chunked_attention_f32 --------------------------
	.section	.text.chunked_attention_f32,"ax",@progbits
	.align	128
        .global         chunked_attention_f32
        .type           chunked_attention_f32,@function
        .size           chunked_attention_f32,(.L_x_158 - chunked_attention_f32)
        .other          chunked_attention_f32,@"STO_CUDA_ENTRY STV_DEFAULT"
chunked_attention_f32:
.text.chunked_attention_f32:
        /* <DEDUP_REMOVED lines=20> */
[----:B---3--:R-:W3:Y:S01]  /*0140*/  @!P0 LDG.E.CONSTANT R6, desc[UR8][R6.64] ;  /* 0x0000000806068981 */ /* 0x008ee2000c1e9900 */
[----:B------:R-:W-:Y:S01]  /*0150*/  ISETP.NE.AND P1, PT, R2, RZ, PT ;  /* 0x000000ff0200720c */ /* 0x000fe20003f25270 */
[----:B--2---:R-:W-:Y:S01]  /*0160*/  IMAD R21, R20, UR11, RZ ;  /* 0x0000000b14157c24 */ /* 0x004fe2000f8e02ff */
[----:B------:R-:W-:Y:S01]  /*0170*/  @!P0 MOV R5, 0x400 ;  /* 0x0000040000058802 */ /* 0x000fe20000000f00 */
[----:B------:R-:W0:Y:S01]  /*0180*/  @!P0 S2R R8, SR_CgaCtaId ;  /* 0x0000000000088919 */ /* 0x000e220000008800 */
[----:B------:R-:W-:Y:S02]  /*0190*/  HFMA2 R11, -RZ, RZ, 0, 0 ;  /* 0x00000000ff0b7431 */ /* 0x000fe400000001ff */
[----:B------:R-:W-:-:S07]  /*01a0*/  IADD3 R19, PT, PT, R21, R2, RZ ;  /* 0x0000000215137210 */ /* 0x000fce0007ffe0ff */
[----:B------:R-:W1:Y:S01]  /*01b0*/  @!P1 S2R R10, SR_CgaCtaId ;  /* 0x00000000000a9919 */ /* 0x000e620000008800 */
[----:B------:R-:W-:Y:S02]  /*01c0*/  @!P1 MOV R9, 0x400 ;  /* 0x0000040000099802 */ /* 0x000fe40000000f00 */
[----:B0-----:R-:W-:Y:S02]  /*01d0*/  @!P0 LEA R5, R8, R5, 0x18 ;  /* 0x0000000508058211 */ /* 0x001fe400078ec0ff */
[----:B-1----:R-:W-:Y:S02]  /*01e0*/  @!P1 LEA R8, R10, R9, 0x18 ;  /* 0x000000090a089211 */ /* 0x002fe400078ec0ff */
[----:B------:R-:W-:Y:S02]  /*01f0*/  @!P0 LEA R9, R2, R5, 0x2 ;  /* 0x0000000502098211 */ /* 0x000fe400078e10ff */
[----:B------:R-:W-:Y:S02]  /*0200*/  MOV R5, UR5 ;  /* 0x0000000500057c02 */ /* 0x000fe40008000f00 */
[----:B------:R-:W-:-:S02]  /*0210*/  @!P1 MOV R10, 0xff800000 ;  /* 0xff800000000a9802 */ /* 0x000fc40000000f00 */
[----:B------:R-:W-:Y:S01]  /*0220*/  VIADDMNMX.U32 R20, R21, R20, R5, PT ;  /* 0x0000001415147246 */ /* 0x000fe20003800005 */
[----:B---3--:R0:W-:Y:S01]  /*0230*/  @!P0 STS [R9], R6 ;  /* 0x0000000609008388 */ /* 0x0081e20000000800 */
[----:B------:R-:W-:Y:S02]  /*0240*/  BAR.SYNC.DEFER_BLOCKING 0x0 ;  /* 0x0000000000007b1d */ /* 0x000fe40000010000 */
[----:B------:R-:W-:-:S04]  /*0250*/  ISETP.GE.U32.AND P0, PT, R19, R20, PT ;  /* 0x000000141300720c */ /* 0x000fc80003f06070 */
[----:B------:R0:W-:Y:S02]  /*0260*/  @!P1 STS.64 [R8+0x600], R10 ;  /* 0x0006000a08009388 */ /* 0x0001e40000000a00 */
[----:B------:R-:W-:Y:S07]  /*0270*/  BAR.SYNC.DEFER_BLOCKING 0x0 ;  /* 0x0000000000007b1d */ /* 0x000fee0000010000 */
[----:B0-----:R-:W-:Y:S05]  /*0280*/  @P0 BRA `(.L_x_107) ;  /* 0x0000000c00bc0947 */ /* 0x001fea0003800000 */
[----:B------:R-:W0:Y:S01]  /*0290*/  LDC R6, c[0x0][0x360] ;  /* 0x0000d800ff067b82 */ /* 0x000e220000000800 */
[----:B------:R-:W-:-:S13]  /*02a0*/  ISETP.NE.AND P0, PT, R4, RZ, PT ;  /* 0x000000ff0400720c */ /* 0x000fda0003f05270 */
[----:B------:R-:W-:Y:S05]  /*02b0*/  @P0 BRA `(.L_x_108) ;  /* 0x0000000000600947 */ /* 0x000fea0003800000 */
[----:B------:R-:W1:Y:S01]  /*02c0*/  S2R R12, SR_CgaCtaId ;  /* 0x00000000000c7919 */ /* 0x000e620000008800 */
[----:B------:R-:W2:Y:S01]  /*02d0*/  LDCU UR4, c[0x0][0x3c0] ;  /* 0x00007800ff0477ac */ /* 0x000ea20008000800 */
[----:B------:R-:W-:Y:S01]  /*02e0*/  MOV R9, 0x400 ;  /* 0x0000040000097802 */ /* 0x000fe20000000f00 */
[----:B------:R-:W3:Y:S04]  /*02f0*/  S2R R13, SR_LANEID ;  /* 0x00000000000d7919 */ /* 0x000ee80000000000 */
[C---:B------:R-:W-:Y:S01]  /*0300*/  VIADD R7, R9.reuse, 0x200 ;  /* 0x0000020009077836 */ /* 0x040fe20000000000 */
[----:B------:R-:W-:-:S04]  /*0310*/  IADD3 R9, PT, PT, R9, 0x600, RZ ;  /* 0x0000060009097810 */ /* 0x000fc80007ffe0ff */
[C---:B-1----:R-:W-:Y:S01]  /*0320*/  LEA R8, R12.reuse, R7, 0x18 ;  /* 0x000000070c087211 */ /* 0x042fe200078ec0ff */
[----:B--2---:R-:W-:Y:S01]  /*0330*/  FMUL R7, RZ, UR4 ;  /* 0x00000004ff077c20 */ /* 0x004fe20008400000 */
[----:B------:R-:W-:Y:S02]  /*0340*/  LEA R12, R12, R9, 0x18 ;  /* 0x000000090c0c7211 */ /* 0x000fe400078ec0ff */
[----:B---3--:R-:W-:-:S07]  /*0350*/  MOV R9, R19 ;  /* 0x0000001300097202 */ /* 0x008fce0000000f00 */
.L_x_109:
        /* <DEDUP_REMOVED lines=14> */
.L_x_108:
[C---:B------:R-:W-:Y:S01]  /*0440*/  LOP3.LUT R18, R4.reuse, 0xf, RZ, 0xc0, !PT ;  /* 0x0000000f04127812 */ /* 0x040fe200078ec0ff */
[----:B------:R-:W-:Y:S01]  /*0450*/  IMAD.MOV.U32 R7, RZ, RZ, R19 ;  /* 0x000000ffff077224 */ /* 0x000fe200078e0013 */
[C---:B------:R-:W-:Y:S02]  /*0460*/  LOP3.LUT R17, R4.reuse, 0x7, RZ, 0xc0, !PT ;  /* 0x0000000704117812 */ /* 0x040fe400078ec0ff */
[----:B------:R-:W-:-:S07]  /*0470*/  LOP3.LUT R16, R4, 0x3, RZ, 0xc0, !PT ;  /* 0x0000000304107812 */ /* 0x000fce00078ec0ff */
.L_x_115:
        /* <DEDUP_REMOVED lines=14> */
.L_x_111:
[----:B------:R-:W1:Y:S01]  /*0560*/  LDC.64 R26, c[0x0][0x388] ;  /* 0x0000e200ff1a7b82 */ /* 0x000e620000000a00 */
[----:B------:R-:W-:-:S04]  /*0570*/  IMAD R24, R22, R4, UR4 ;  /* 0x0000000416187e24 */ /* 0x000fc8000f8e0204 */
[----:B-1----:R-:W-:-:S05]  /*0580*/  IMAD.WIDE.U32 R8, R24, 0x4, R26 ;  /* 0x0000000418087825 */ /* 0x002fca00078e001a */
[----:B------:R1:W2:Y:S01]  /*0590*/  LDG.E.CONSTANT R25, desc[UR8][R8.64] ;  /* 0x0000000808197981 */ /* 0x0002a2000c1e9900 */
[----:B------:R-:W3:Y:S01]  /*05a0*/  S2UR UR6, SR_CgaCtaId ;  /* 0x00000000000679c3 */ /* 0x000ee20000008800 */
[----:B------:R-:W-:Y:S01]  /*05b0*/  UMOV UR5, 0x400 ;  /* 0x0000040000057882 */ /* 0x000fe20000000000 */
[C---:B------:R-:W-:Y:S01]  /*05c0*/  VIADD R11, R24.reuse, 0x1 ;  /* 0x00000001180b7836 */ /* 0x040fe20000000000 */
[----:B------:R-:W-:-:S03]  /*05d0*/  IADD3 R29, PT, PT, R24, 0x2, RZ ;  /* 0x00000002181d7810 */ /* 0x000fc60007ffe0ff */
[----:B-1----:R-:W-:-:S05]  /*05e0*/  IMAD.WIDE.U32 R8, R11, 0x4, R26 ;  /* 0x000000040b087825 */ /* 0x002fca00078e001a */
[----:B------:R1:W4:Y:S01]  /*05f0*/  LDG.E.CONSTANT R11, desc[UR8][R8.64] ;  /* 0x00000008080b7981 */ /* 0x000322000c1e9900 */
[----:B---3--:R-:W-:Y:S01]  /*0600*/  ULEA UR5, UR6, UR5, 0x18 ;  /* 0x0000000506057291 */ /* 0x008fe2000f8ec0ff */
[----:B-1----:R-:W-:-:S03]  /*0610*/  IMAD.WIDE.U32 R8, R29, 0x4, R26 ;  /* 0x000000041d087825 */ /* 0x002fc600078e001a */
[----:B------:R-:W-:Y:S02]  /*0620*/  ULEA UR5, UR4, UR5, 0x2 ;  /* 0x0000000504057291 */ /* 0x000fe4000f8e10ff */
[----:B------:R1:W3:Y:S07]  /*0630*/  LDG.E.CONSTANT R10, desc[UR8][R8.64] ;  /* 0x00000008080a7981 */ /* 0x0002ee000c1e9900 */
[----:B------:R-:W2:Y:S01]  /*0640*/  LDS.128 R12, [UR5] ;  /* 0x00000005ff0c7984 */ /* 0x000ea20008000c00 */
[----:B------:R-:W-:-:S05]  /*0650*/  IADD3 R29, PT, PT, R24, 0x3, RZ ;  /* 0x00000003181d7810 */ /* 0x000fca0007ffe0ff */
[----:B-1----:R-:W-:-:S04]  /*0660*/  IMAD.WIDE.U32 R8, R29, 0x4, R26 ;  /* 0x000000041d087825 */ /* 0x002fc800078e001a */
[----:B--2---:R-:W-:Y:S01]  /*0670*/  FFMA R28, R12, R25, R23 ;  /* 0x000000190c1c7223 */ /* 0x004fe20000000017 */
[----:B------:R-:W-:Y:S01]  /*0680*/  IADD3 R23, PT, PT, R24, 0x4, RZ ;  /* 0x0000000418177810 */ /* 0x000fe20007ffe0ff */
[----:B------:R1:W2:Y:S04]  /*0690*/  LDG.E.CONSTANT R12, desc[UR8][R8.64] ;  /* 0x00000008080c7981 */ /* 0x0002a8000c1e9900 */
[----:B-1----:R-:W-:-:S05]  /*06a0*/  IMAD.WIDE.U32 R8, R23, 0x4, R26 ;  /* 0x0000000417087825 */ /* 0x002fca00078e001a */
[----:B------:R1:W5:Y:S01]  /*06b0*/  LDG.E.CONSTANT R23, desc[UR8][R8.64] ;  /* 0x0000000808177981 */ /* 0x000362000c1e9900 */
[----:B------:R-:W-:-:S05]  /*06c0*/  IADD3 R25, PT, PT, R24, 0x5, RZ ;  /* 0x0000000518197810 */ /* 0x000fca0007ffe0ff */
[----:B-1----:R-:W-:-:S05]  /*06d0*/  IMAD.WIDE.U32 R8, R25, 0x4, R26 ;  /* 0x0000000419087825 */ /* 0x002fca00078e001a */
[----:B------:R1:W5:Y:S01]  /*06e0*/  LDG.E.CONSTANT R25, desc[UR8][R8.64] ;  /* 0x0000000808197981 */ /* 0x000362000c1e9900 */
[----:B----4-:R-:W-:-:S04]  /*06f0*/  FFMA R11, R11, R13, R28 ;  /* 0x0000000d0b0b7223 */ /* 0x010fc8000000001c */
[----:B---3--:R-:W-:Y:S02]  /*0700*/  FFMA R13, R10, R14, R11 ;  /* 0x0000000e0a0d7223 */ /* 0x008fe4000000000b */
[----:B-1----:R-:W5:Y:S01]  /*0710*/  LDS.128 R8, [UR5+0x10] ;  /* 0x00001005ff087984 */ /* 0x002f620008000c00 */
[----:B------:R-:W-:Y:S02]  /*0720*/  VIADD R29, R24, 0x8 ;  /* 0x00000008181d7836 */ /* 0x000fe40000000000 */
[----:B--2---:R-:W-:Y:S01]  /*0730*/  FFMA R13, R12, R15, R13 ;  /* 0x0000000f0c0d7223 */ /* 0x004fe2000000000d */
[----:B------:R-:W-:-:S05]  /*0740*/  IADD3 R15, PT, PT, R24, 0x6, RZ ;  /* 0x00000006180f7810 */ /* 0x000fca0007ffe0ff */
[----:B------:R-:W-:-:S06]  /*0750*/  IMAD.WIDE.U32 R14, R15, 0x4, R26 ;  /* 0x000000040f0e7825 */ /* 0x000fcc00078e001a */
[----:B------:R-:W2:Y:S01]  /*0760*/  LDG.E.CONSTANT R14, desc[UR8][R14.64] ;  /* 0x000000080e0e7981 */ /* 0x000ea2000c1e9900 */
[----:B-----5:R-:W-:Y:S01]  /*0770*/  FFMA R23, R8, R23, R13 ;  /* 0x0000001708177223 */ /* 0x020fe2000000000d */
[----:B------:R-:W-:-:S05]  /*0780*/  IADD3 R13, PT, PT, R24, 0x7, RZ ;  /* 0x00000007180d7810 */ /* 0x000fca0007ffe0ff */
[----:B------:R-:W-:-:S05]  /*0790*/  IMAD.WIDE.U32 R12, R13, 0x4, R26 ;  /* 0x000000040d0c7825 */ /* 0x000fca00078e001a */
[----:B------:R-:W3:Y:S01]  /*07a0*/  LDG.E.CONSTANT R28, desc[UR8][R12.64] ;  /* 0x000000080c1c7981 */ /* 0x000ee2000c1e9900 */
[----:B------:R-:W-:Y:S01]  /*07b0*/  FFMA R25, R25, R9, R23 ;  /* 0x0000000919197223 */ /* 0x000fe20000000017 */
[----:B------:R-:W-:Y:S01]  /*07c0*/  IMAD.WIDE.U32 R8, R29, 0x4, R26 ;  /* 0x000000041d087825 */ /* 0x000fe200078e001a */
[----:B------:R-:W-:-:S04]  /*07d0*/  IADD3 R29, PT, PT, R24, 0x9, RZ ;  /* 0x00000009181d7810 */ /* 0x000fc80007ffe0ff */
[----:B------:R1:W4:Y:S02]  /*07e0*/  LDG.E.CONSTANT R23, desc[UR8][R8.64] ;  /* 0x0000000808177981 */ /* 0x000324000c1e9900 */
[----:B-1----:R-:W-:-:S06]  /*07f0*/  IMAD.WIDE.U32 R8, R29, 0x4, R26 ;  /* 0x000000041d087825 */ /* 0x002fcc00078e001a */
[----:B------:R-:W5:Y:S01]  /*0800*/  LDG.E.CONSTANT R8, desc[UR8][R8.64] ;  /* 0x0000000808087981 */ /* 0x000f62000c1e9900 */
[----:B------:R-:W-:Y:S01]  /*0810*/  IADD3 R29, PT, PT, R24, 0xc, RZ ;  /* 0x0000000c181d7810 */ /* 0x000fe20007ffe0ff */
[----:B--2---:R-:W-:Y:S02]  /*0820*/  FFMA R25, R14, R10, R25 ;  /* 0x0000000a0e197223 */ /* 0x004fe40000000019 */
[----:B------:R-:W4:Y:S02]  /*0830*/  LDS.128 R12, [UR5+0x20] ;  /* 0x00002005ff0c7984 */ /* 0x000f240008000c00 */
[----:B---3--:R-:W-:Y:S01]  /*0840*/  FFMA R25, R28, R11, R25 ;  /* 0x0000000b1c197223 */ /* 0x008fe20000000019 */
[----:B------:R-:W-:-:S05]  /*0850*/  IADD3 R11, PT, PT, R24, 0xa, RZ ;  /* 0x0000000a180b7810 */ /* 0x000fca0007ffe0ff */
[----:B------:R-:W-:-:S06]  /*0860*/  IMAD.WIDE.U32 R10, R11, 0x4, R26 ;  /* 0x000000040b0a7825 */ /* 0x000fcc00078e001a */
[----:B------:R5:W2:Y:S01]  /*0870*/  LDG.E.CONSTANT R10, desc[UR8][R10.64] ;  /* 0x000000080a0a7981 */ /* 0x000aa2000c1e9900 */
[----:B----4-:R-:W-:Y:S01]  /*0880*/  FFMA R23, R12, R23, R25 ;  /* 0x000000170c177223 */ /* 0x010fe20000000019 */
[----:B------:R-:W-:-:S03]  /*0890*/  IADD3 R25, PT, PT, R24, 0xb, RZ ;  /* 0x0000000b18197810 */ /* 0x000fc60007ffe0ff */
[----:B-----5:R-:W-:Y:S02]  /*08a0*/  FFMA R11, R8, R13, R23 ;  /* 0x0000000d080b7223 */ /* 0x020fe40000000017 */
[----:B------:R-:W-:Y:S01]  /*08b0*/  IMAD.WIDE.U32 R12, R25, 0x4, R26 ;  /* 0x00000004190c7825 */ /* 0x000fe200078e001a */
[----:B------:R-:W-:-:S03]  /*08c0*/  IADD3 R23, PT, PT, R24, 0xd, RZ ;  /* 0x0000000d18177810 */ /* 0x000fc60007ffe0ff */
[--C-:B------:R-:W-:Y:S02]  /*08d0*/  IMAD.WIDE.U32 R8, R29, 0x4, R26.reuse ;  /* 0x000000041d087825 */ /* 0x100fe400078e001a */
[----:B------:R-:W3:Y:S01]  /*08e0*/  LDG.E.CONSTANT R13, desc[UR8][R12.64] ;  /* 0x000000080c0d7981 */ /* 0x000ee2000c1e9900 */
[C---:B------:R-:W-:Y:S01]  /*08f0*/  IADD3 R25, PT, PT, R24.reuse, 0xe, RZ ;  /* 0x0000000e18197810 */ /* 0x040fe20007ffe0ff */
[----:B------:R-:W-:Y:S02]  /*0900*/  VIADD R29, R24, 0xf ;  /* 0x0000000f181d7836 */ /* 0x000fe40000000000 */
[----:B------:R1:W4:Y:S02]  /*0910*/  LDG.E.CONSTANT R12, desc[UR8][R8.64] ;  /* 0x00000008080c7981 */ /* 0x000324000c1e9900 */
[----:B-1----:R-:W-:-:S05]  /*0920*/  IMAD.WIDE.U32 R8, R23, 0x4, R26 ;  /* 0x0000000417087825 */ /* 0x002fca00078e001a */
[----:B------:R1:W5:Y:S02]  /*0930*/  LDG.E.CONSTANT R23, desc[UR8][R8.64] ;  /* 0x0000000808177981 */ /* 0x000364000c1e9900 */
[----:B-1----:R-:W-:-:S04]  /*0940*/  IMAD.WIDE.U32 R8, R25, 0x4, R26 ;  /* 0x0000000419087825 */ /* 0x002fc800078e001a */
[----:B------:R-:W-:Y:S01]  /*0950*/  IMAD.WIDE.U32 R26, R29, 0x4, R26 ;  /* 0x000000041d1a7825 */ /* 0x000fe200078e001a */
[----:B------:R1:W5:Y:S05]  /*0960*/  LDG.E.CONSTANT R25, desc[UR8][R8.64] ;  /* 0x0000000808197981 */ /* 0x00036a000c1e9900 */
[----:B------:R-:W5:Y:S01]  /*0970*/  LDG.E.CONSTANT R26, desc[UR8][R26.64] ;  /* 0x000000081a1a7981 */ /* 0x000f62000c1e9900 */
[----:B------:R-:W-:Y:S01]  /*0980*/  UIADD3 UR4, UPT, UPT, UR4, 0x10, URZ ;  /* 0x0000001004047890 */ /* 0x000fe2000fffe0ff */
[----:B------:R-:W-:-:S05]  /*0990*/  LOP3.LUT R24, R4, 0xfffffff0, RZ, 0xc0, !PT ;  /* 0xfffffff004187812 */ /* 0x000fca00078ec0ff */
[----:B------:R-:W-:Y:S01]  /*09a0*/  ISETP.NE.AND P0, PT, R24, UR4, PT ;  /* 0x0000000418007c0c */ /* 0x000fe2000bf05270 */
[----:B--2---:R-:W-:Y:S02]  /*09b0*/  FFMA R14, R10, R14, R11 ;  /* 0x0000000e0a0e7223 */ /* 0x004fe4000000000b */
[----:B-1----:R-:W4:Y:S02]  /*09c0*/  LDS.128 R8, [UR5+0x30] ;  /* 0x00003005ff087984 */ /* 0x002f240008000c00 */
[----:B---3--:R-:W-:-:S04]  /*09d0*/  FFMA R13, R13, R15, R14 ;  /* 0x0000000f0d0d7223 */ /* 0x008fc8000000000e */
[----:B----4-:R-:W-:-:S04]  /*09e0*/  FFMA R12, R8, R12, R13 ;  /* 0x0000000c080c7223 */ /* 0x010fc8000000000d */
[----:B-----5:R-:W-:-:S04]  /*09f0*/  FFMA R12, R23, R9, R12 ;  /* 0x00000009170c7223 */ /* 0x020fc8000000000c */
[----:B------:R-:W-:-:S04]  /*0a00*/  FFMA R25, R25, R10, R12 ;  /* 0x0000000a19197223 */ /* 0x000fc8000000000c */
[----:B------:R-:W-:Y:S01]  /*0a10*/  FFMA R23, R26, R11, R25 ;  /* 0x0000000b1a177223 */ /* 0x000fe20000000019 */
[----:B------:R-:W-:Y:S06]  /*0a20*/  @P0 BRA `(.L_x_111) ;  /* 0xfffffff800cc0947 */ /* 0x000fec000383ffff */
.L_x_110:
[----:B------:R-:W-:-:S13]  /*0a30*/  ISETP.NE.AND P0, PT, R18, RZ, PT ;  /* 0x000000ff1200720c */ /* 0x000fda0003f05270 */
[----:B------:R-:W-:Y:S05]  /*0a40*/  @!P0 BRA `(.L_x_112) ;  /* 0x0000000400788947 */ /* 0x000fea0003800000 */
[----:B------:R-:W-:Y:S02]  /*0a50*/  IADD3 R8, PT, PT, R18, -0x1, RZ ;  /* 0xffffffff12087810 */ /* 0x000fe40007ffe0ff */
[----:B------:R-:W-:Y:S02]  /*0a60*/  ISETP.NE.AND P1, PT, R17, RZ, PT ;  /* 0x000000ff1100720c */ /* 0x000fe40003f25270 */
[----:B------:R-:W-:-:S13]  /*0a70*/  ISETP.GE.U32.AND P0, PT, R8, 0x7, PT ;  /* 0x000000070800780c */ /* 0x000fda0003f06070 */
[----:B------:R-:W-:Y:S05]  /*0a80*/  @!P0 BRA `(.L_x_113) ;  /* 0x0000000000a08947 */ /* 0x000fea0003800000 */
[----:B------:R-:W1:Y:S01]  /*0a90*/  LDC.64 R12, c[0x0][0x388] ;  /* 0x0000e200ff0c7b82 */ /* 0x000e620000000a00 */
[----:B------:R-:W-:-:S05]  /*0aa0*/  IMAD R15, R22, R4, R24 ;  /* 0x00000004160f7224 */ /* 0x000fca00078e0218 */
[C---:B------:R-:W-:Y:S02]  /*0ab0*/  IADD3 R11, PT, PT, R15.reuse, 0x1, RZ ;  /* 0x000000010f0b7810 */ /* 0x040fe40007ffe0ff */
[C---:B------:R-:W-:Y:S01]  /*0ac0*/  IADD3 R27, PT, PT, R15.reuse, 0x2, RZ ;  /* 0x000000020f1b7810 */ /* 0x040fe20007ffe0ff */
[----:B-1----:R-:W-:-:S05]  /*0ad0*/  IMAD.WIDE.U32 R8, R15, 0x4, R12 ;  /* 0x000000040f087825 */ /* 0x002fca00078e000c */
[----:B------:R1:W2:Y:S01]  /*0ae0*/  LDG.E.CONSTANT R25, desc[UR8][R8.64] ;  /* 0x0000000808197981 */ /* 0x0002a2000c1e9900 */
[----:B------:R-:W-:Y:S01]  /*0af0*/  IMAD.WIDE.U32 R26, R27, 0x4, R12 ;  /* 0x000000041b1a7825 */ /* 0x000fe200078e000c */
[----:B------:R-:W3:Y:S01]  /*0b00*/  S2UR UR5, SR_CgaCtaId ;  /* 0x00000000000579c3 */ /* 0x000ee20000008800 */
[----:B------:R-:W-:-:S04]  /*0b10*/  UMOV UR4, 0x400 ;  /* 0x0000040000047882 */ /* 0x000fc80000000000 */
[----:B------:R-:W4:Y:S01]  /*0b20*/  LDG.E.CONSTANT R26, desc[UR8][R26.64] ;  /* 0x000000081a1a7981 */ /* 0x000f22000c1e9900 */
[----:B-1----:R-:W-:-:S05]  /*0b30*/  IMAD.WIDE.U32 R8, R11, 0x4, R12 ;  /* 0x000000040b087825 */ /* 0x002fca00078e000c */
[----:B------:R1:W5:Y:S01]  /*0b40*/  LDG.E.CONSTANT R28, desc[UR8][R8.64] ;  /* 0x00000008081c7981 */ /* 0x000362000c1e9900 */
[----:B---3--:R-:W-:-:S06]  /*0b50*/  ULEA UR4, UR5, UR4, 0x18 ;  /* 0x0000000405047291 */ /* 0x008fcc000f8ec0ff */
[----:B------:R-:W-:-:S05]  /*0b60*/  LEA R14, R24, UR4, 0x2 ;  /* 0x00000004180e7c11 */ /* 0x000fca000f8e10ff */
[----:B-1----:R-:W2:Y:S01]  /*0b70*/  LDS.128 R8, [R14] ;  /* 0x000000000e087984 */ /* 0x002ea20000000c00 */
[C---:B------:R-:W-:Y:S01]  /*0b80*/  IADD3 R29, PT, PT, R15.reuse, 0x3, RZ ;  /* 0x000000030f1d7810 */ /* 0x040fe20007ffe0ff */
[C---:B------:R-:W-:Y:S02]  /*0b90*/  VIADD R27, R15.reuse, 0x6 ;  /* 0x000000060f1b7836 */ /* 0x040fe40000000000 */
[----:B--2---:R-:W-:Y:S01]  /*0ba0*/  FFMA R25, R8, R25, R23 ;  /* 0x0000001908197223 */ /* 0x004fe20000000017 */
[----:B------:R-:W-:-:S03]  /*0bb0*/  IADD3 R23, PT, PT, R15, 0x4, RZ ;  /* 0x000000040f177810 */ /* 0x000fc60007ffe0ff */
[----:B-----5:R-:W-:Y:S01]  /*0bc0*/  FFMA R25, R28, R9, R25 ;  /* 0x000000091c197223 */ /* 0x020fe20000000019 */
[----:B------:R-:W-:-:S04]  /*0bd0*/  IMAD.WIDE.U32 R28, R29, 0x4, R12 ;  /* 0x000000041d1c7825 */ /* 0x000fc800078e000c */
[----:B----4-:R-:W-:Y:S01]  /*0be0*/  FFMA R26, R26, R10, R25 ;  /* 0x0000000a1a1a7223 */ /* 0x010fe20000000019 */
[--C-:B------:R-:W-:Y:S01]  /*0bf0*/  IMAD.WIDE.U32 R8, R23, 0x4, R12.reuse ;  /* 0x0000000417087825 */ /* 0x100fe200078e000c */
[C---:B------:R-:W-:Y:S01]  /*0c00*/  IADD3 R25, PT, PT, R15.reuse, 0x5, RZ ;  /* 0x000000050f197810 */ /* 0x040fe20007ffe0ff */
[----:B------:R-:W2:Y:S04]  /*0c10*/  LDG.E.CONSTANT R23, desc[UR8][R28.64] ;  /* 0x000000081c177981 */ /* 0x000ea8000c1e9900 */
[----:B------:R1:W3:Y:S01]  /*0c20*/  LDG.E.CONSTANT R10, desc[UR8][R8.64] ;  /* 0x00000008080a7981 */ /* 0x0002e2000c1e9900 */
[----:B------:R-:W-:Y:S01]  /*0c30*/  IADD3 R15, PT, PT, R15, 0x7, RZ ;  /* 0x000000070f0f7810 */ /* 0x000fe20007ffe0ff */
[----:B-1----:R-:W-:-:S05]  /*0c40*/  IMAD.WIDE.U32 R8, R25, 0x4, R12 ;  /* 0x0000000419087825 */ /* 0x002fca00078e000c */
[----:B------:R1:W4:Y:S02]  /*0c50*/  LDG.E.CONSTANT R25, desc[UR8][R8.64] ;  /* 0x0000000808197981 */ /* 0x000324000c1e9900 */
[----:B-1----:R-:W-:-:S04]  /*0c60*/  IMAD.WIDE.U32 R8, R27, 0x4, R12 ;  /* 0x000000041b087825 */ /* 0x002fc800078e000c */
[----:B------:R-:W-:Y:S01]  /*0c70*/  IMAD.WIDE.U32 R12, R15, 0x4, R12 ;  /* 0x000000040f0c7825 */ /* 0x000fe200078e000c */
[----:B------:R-:W5:Y:S04]  /*0c80*/  LDG.E.CONSTANT R27, desc[UR8][R8.64] ;  /* 0x00000008081b7981 */ /* 0x000f68000c1e9900 */
[----:B------:R1:W5:Y:S04]  /*0c90*/  LDG.E.CONSTANT R28, desc[UR8][R12.64] ;  /* 0x000000080c1c7981 */ /* 0x000368000c1e9900 */
[----:B-1----:R-:W3:Y:S01]  /*0ca0*/  LDS.128 R12, [R14+0x10] ;  /* 0x000010000e0c7984 */ /* 0x002ee20000000c00 */
[----:B------:R-:W-:Y:S01]  /*0cb0*/  IADD3 R24, PT, PT, R24, 0x8, RZ ;  /* 0x0000000818187810 */ /* 0x000fe20007ffe0ff */
[----:B--2---:R-:W-:-:S04]  /*0cc0*/  FFMA R11, R23, R11, R26 ;  /* 0x0000000b170b7223 */ /* 0x004fc8000000001a */
[----:B---3--:R-:W-:-:S04]  /*0cd0*/  FFMA R10, R12, R10, R11 ;  /* 0x0000000a0c0a7223 */ /* 0x008fc8000000000b */
[----:B----4-:R-:W-:-:S04]  /*0ce0*/  FFMA R10, R25, R13, R10 ;  /* 0x0000000d190a7223 */ /* 0x010fc8000000000a */
[----:B-----5:R-:W-:-:S04]  /*0cf0*/  FFMA R27, R27, R14, R10 ;  /* 0x0000000e1b1b7223 */ /* 0x020fc8000000000a */
[----:B------:R-:W-:-:S07]  /*0d00*/  FFMA R23, R28, R15, R27 ;  /* 0x0000000f1c177223 */ /* 0x000fce000000001b */
.L_x_113:
        /* <DEDUP_REMOVED lines=8> */
[----:B------:R1:W2:Y:S01]  /*0d90*/  LDG.E.CONSTANT R26, desc[UR8][R8.64] ;  /* 0x00000008081a7981 */ /* 0x0002a2000c1e9900 */
[----:B------:R-:W3:Y:S01]  /*0da0*/  S2UR UR5, SR_CgaCtaId ;  /* 0x00000000000579c3 */ /* 0x000ee20000008800 */
[----:B------:R-:W-:Y:S01]  /*0db0*/  UMOV UR4, 0x400 ;  /* 0x0000040000047882 */ /* 0x000fe20000000000 */
[C---:B------:R-:W-:Y:S02]  /*0dc0*/  IADD3 R15, PT, PT, R25.reuse, 0x1, RZ ;  /* 0x00000001190f7810 */ /* 0x040fe40007ffe0ff */
[----:B------:R-:W-:-:S03]  /*0dd0*/  IADD3 R27, PT, PT, R25, 0x2, RZ ;  /* 0x00000002191b7810 */ /* 0x000fc60007ffe0ff */
[----:B------:R-:W-:Y:S01]  /*0de0*/  IMAD.WIDE.U32 R14, R15, 0x4, R12 ;  /* 0x000000040f0e7825 */ /* 0x000fe200078e000c */
[----:B---3--:R-:W-:-:S06]  /*0df0*/  ULEA UR4, UR5, UR4, 0x18 ;  /* 0x0000000405047291 */ /* 0x008fcc000f8ec0ff */
[----:B------:R-:W-:-:S06]  /*0e00*/  LEA R10, R24, UR4, 0x2 ;  /* 0x00000004180a7c11 */ /* 0x000fcc000f8e10ff */
[----:B-1----:R-:W2:Y:S01]  /*0e10*/  LDS.128 R8, [R10] ;  /* 0x000000000a087984 */ /* 0x002ea20000000c00 */
[----:B------:R-:W-:Y:S01]  /*0e20*/  IADD3 R25, PT, PT, R25, 0x3, RZ ;  /* 0x0000000319197810 */ /* 0x000fe20007ffe0ff */
[----:B--2---:R-:W-:Y:S02]  /*0e30*/  FFMA R26, R8, R26, R23 ;  /* 0x0000001a081a7223 */ /* 0x004fe40000000017 */
[----:B------:R1:W2:Y:S02]  /*0e40*/  LDG.E.CONSTANT R23, desc[UR8][R14.64] ;  /* 0x000000080e177981 */ /* 0x0002a4000c1e9900 */
[----:B-1----:R-:W-:-:S04]  /*0e50*/  IMAD.WIDE.U32 R14, R27, 0x4, R12 ;  /* 0x000000041b0e7825 */ /* 0x002fc800078e000c */
[----:B------:R-:W-:Y:S01]  /*0e60*/  IMAD.WIDE.U32 R12, R25, 0x4, R12 ;  /* 0x00000004190c7825 */ /* 0x000fe200078e000c */
[----:B------:R-:W3:Y:S05]  /*0e70*/  LDG.E.CONSTANT R8, desc[UR8][R14.64] ;  /* 0x000000080e087981 */ /* 0x000eea000c1e9900 */
[----:B------:R-:W4:Y:S01]  /*0e80*/  LDG.E.CONSTANT R13, desc[UR8][R12.64] ;  /* 0x000000080c0d7981 */ /* 0x000f22000c1e9900 */
[----:B------:R-:W-:Y:S02]  /*0e90*/  VIADD R24, R24, 0x4 ;  /* 0x0000000418187836 */ /* 0x000fe40000000000 */
[----:B--2---:R-:W-:-:S04]  /*0ea0*/  FFMA R9, R23, R9, R26 ;  /* 0x0000000917097223 */ /* 0x004fc8000000001a */
[----:B---3--:R-:W-:-:S04]  /*0eb0*/  FFMA R8, R8, R10, R9 ;  /* 0x0000000a08087223 */ /* 0x008fc80000000009 */
[----:B----4-:R-:W-:-:S07]  /*0ec0*/  FFMA R23, R13, R11, R8 ;  /* 0x0000000b0d177223 */ /* 0x010fce0000000008 */
.L_x_114:
[----:B------:R-:W-:Y:S05]  /*0ed0*/  @!P1 BRA `(.L_x_112) ;  /* 0x0000000000549947 */ /* 0x000fea0003800000 */
[----:B------:R-:W1:Y:S01]  /*0ee0*/  LDC.64 R12, c[0x0][0x388] ;  /* 0x0000e200ff0c7b82 */ /* 0x000e620000000a00 */
[----:B------:R-:W-:-:S04]  /*0ef0*/  IMAD R25, R22, R4, R24 ;  /* 0x0000000416197224 */ /* 0x000fc800078e0218 */
[----:B-1----:R-:W-:-:S06]  /*0f00*/  IMAD.WIDE.U32 R14, R25, 0x4, R12 ;  /* 0x00000004190e7825 */ /* 0x002fcc00078e000c */
[----:B------:R-:W2:Y:S01]  /*0f10*/  LDG.E.CONSTANT R14, desc[UR8][R14.64] ;  /* 0x000000080e0e7981 */ /* 0x000ea2000c1e9900 */
[----:B------:R-:W1:Y:S01]  /*0f20*/  S2UR UR5, SR_CgaCtaId ;  /* 0x00000000000579c3 */ /* 0x000e620000008800 */
[----:B------:R-:W-:Y:S01]  /*0f30*/  UMOV UR4, 0x400 ;  /* 0x0000040000047882 */ /* 0x000fe20000000000 */
[----:B------:R-:W-:Y:S01]  /*0f40*/  ISETP.NE.AND P0, PT, R16, 0x1, PT ;  /* 0x000000011000780c */ /* 0x000fe20003f05270 */
[----:B-1----:R-:W-:-:S06]  /*0f50*/  ULEA UR4, UR5, UR4, 0x18 ;  /* 0x0000000405047291 */ /* 0x002fcc000f8ec0ff */
[----:B------:R-:W-:-:S06]  /*0f60*/  LEA R8, R24, UR4, 0x2 ;  /* 0x0000000418087c11 */ /* 0x000fcc000f8e10ff */
[----:B------:R-:W2:Y:S02]  /*0f70*/  LDS.128 R8, [R8] ;  /* 0x0000000008087984 */ /* 0x000ea40000000c00 */
[----:B--2---:R-:W-:Y:S01]  /*0f80*/  FFMA R23, R8, R14, R23 ;  /* 0x0000000e08177223 */ /* 0x004fe20000000017 */
[----:B------:R-:W-:Y:S06]  /*0f90*/  @!P0 BRA `(.L_x_112) ;  /* 0x0000000000248947 */ /* 0x000fec0003800000 */
[----:B------:R-:W-:Y:S02]  /*0fa0*/  ISETP.NE.AND P0, PT, R16, 0x2, PT ;  /* 0x000000021000780c */ /* 0x000fe40003f05270 */
[----:B------:R-:W-:-:S05]  /*0fb0*/  IADD3 R15, PT, PT, R25, 0x1, RZ ;  /* 0x00000001190f7810 */ /* 0x000fca0007ffe0ff */
[----:B------:R-:W-:-:S06]  /*0fc0*/  IMAD.WIDE.U32 R14, R15, 0x4, R12 ;  /* 0x000000040f0e7825 */ /* 0x000fcc00078e000c */
[----:B------:R-:W-:Y:S01]  /*0fd0*/  @P0 IADD3 R11, PT, PT, R25, 0x2, RZ ;  /* 0x00000002190b0810 */ /* 0x000fe20007ffe0ff */
[----:B------:R-:W2:Y:S04]  /*0fe0*/  LDG.E.CONSTANT R14, desc[UR8][R14.64] ;  /* 0x000000080e0e7981 */ /* 0x000ea8000c1e9900 */
[----:B------:R-:W-:-:S06]  /*0ff0*/  @P0 IMAD.WIDE.U32 R12, R11, 0x4, R12 ;  /* 0x000000040b0c0825 */ /* 0x000fcc00078e000c */
[----:B------:R-:W3:Y:S01]  /*1000*/  @P0 LDG.E.CONSTANT R12, desc[UR8][R12.64] ;  /* 0x000000080c0c0981 */ /* 0x000ee2000c1e9900 */
[----:B--2---:R-:W-:-:S04]  /*1010*/  FFMA R23, R14, R9, R23 ;  /* 0x000000090e177223 */ /* 0x004fc80000000017 */
[----:B---3--:R-:W-:-:S07]  /*1020*/  @P0 FFMA R23, R12, R10, R23 ;  /* 0x0000000a0c170223 */ /* 0x008fce0000000017 */
.L_x_112:
        /* <DEDUP_REMOVED lines=21> */
.L_x_107:
[----:B------:R-:W-:Y:S01]  /*1180*/  ISETP.GE.U32.AND P0, PT, R19, R20, PT ;  /* 0x000000141300720c */ /* 0x000fe20003f06070 */
[----:B------:R-:W-:Y:S05]  /*1190*/  WARPSYNC.ALL ;  /* 0x0000000000007948 */ /* 0x000fea0003800000 */
[----:B------:R-:W-:Y:S01]  /*11a0*/  BAR.SYNC.DEFER_BLOCKING 0x0 ;  /* 0x0000000000007b1d */ /* 0x000fe20000010000 */
[----:B------:R-:W-:-:S05]  /*11b0*/  MOV R7, RZ ;  /* 0x000000ff00077202 */ /* 0x000fca0000000f00 */
[----:B------:R-:W-:Y:S04]  /*11c0*/  BSSY.RECONVERGENT B0, `(.L_x_116) ;  /* 0x000001d000007945 */ /* 0x000fe80003800200 */
[----:B------:R-:W-:Y:S05]  /*11d0*/  @P0 BRA `(.L_x_117) ;  /* 0x00000000006c0947 */ /* 0x000fea0003800000 */
[----:B------:R-:W0:Y:S01]  /*11e0*/  S2R R8, SR_CgaCtaId ;  /* 0x0000000000087919 */ /* 0x000e220000008800 */
[----:B------:R-:W-:Y:S01]  /*11f0*/  MOV R7, 0x400 ;  /* 0x0000040000077802 */ /* 0x000fe20000000f00 */
[----:B------:R-:W1:Y:S01]  /*1200*/  LDC R14, c[0x0][0x360] ;  /* 0x0000d800ff0e7b82 */ /* 0x000e620000000800 */
[----:B------:R-:W-:Y:S01]  /*1210*/  HFMA2 R11, -RZ, RZ, 3.7421875, 0 ;  /* 0x437c0000ff0b7431 */ /* 0x000fe200000001ff */
[----:B------:R-:W-:Y:S02]  /*1220*/  MOV R16, 0x3bbb989d ;  /* 0x3bbb989d00107802 */ /* 0x000fe40000000f00 */
[----:B0-----:R-:W-:Y:S01]  /*1230*/  LEA R6, R8, R7, 0x18 ;  /* 0x0000000708067211 */ /* 0x001fe200078ec0ff */
[----:B------:R-:W-:-:S05]  /*1240*/  VIADD R7, R7, 0x200 ;  /* 0x0000020007077836 */ /* 0x000fca0000000000 */
[----:B------:R-:W0:Y:S01]  /*1250*/  LDS R6, [R6+0x600] ;  /* 0x0006000006067984 */ /* 0x000e220000000800 */
[----:B------:R-:W-:Y:S01]  /*1260*/  LEA R13, R8, R7, 0x18 ;  /* 0x00000007080d7211 */ /* 0x000fe200078ec0ff */
[----:B------:R-:W-:-:S07]  /*1270*/  HFMA2 R7, -RZ, RZ, 0, 0 ;  /* 0x00000000ff077431 */ /* 0x000fce00000001ff */
.L_x_118:
[----:B--2---:R-:W-:Y:S01]  /*1280*/  IADD3 R8, PT, PT, -R21, R19, RZ ;  /* 0x0000001315087210 */ /* 0x004fe20007ffe1ff */
[----:B-1----:R-:W-:-:S03]  /*1290*/  IMAD.IADD R19, R14, 0x1, R19 ;  /* 0x000000010e137824 */ /* 0x002fc600078e0213 */
        /* <DEDUP_REMOVED lines=15> */
.L_x_117:
[----:B------:R-:W-:Y:S05]  /*1390*/  BSYNC.RECONVERGENT B0 ;  /* 0x0000000000007941 */ /* 0x000fea0003800200 */
.L_x_116:
[----:B------:R-:W0:Y:S01]  /*13a0*/  S2UR UR7, SR_CgaCtaId ;  /* 0x00000000000779c3 */ /* 0x000e220000008800 */
[----:B------:R-:W-:Y:S01]  /*13b0*/  UMOV UR6, 0x400 ;  /* 0x0000040000067882 */ /* 0x000fe20000000000 */
[----:B------:R-:W-:Y:S01]  /*13c0*/  BSSY.RECONVERGENT B0, `(.L_x_119) ;  /* 0x0000009000007945 */ /* 0x000fe20003800200 */
[----:B------:R-:W-:Y:S01]  /*13d0*/  UIADD3 UR4, UPT, UPT, UR6, 0x604, URZ ;  /* 0x0000060406047890 */ /* 0x000fe2000fffe0ff */
[----:B------:R-:W-:-:S03]  /*13e0*/  ISETP.GE.U32.AND P1, PT, R2, R4, PT ;  /* 0x000000040200720c */ /* 0x000fc60003f26070 */
[----:B0-----:R-:W-:-:S12]  /*13f0*/  ULEA UR4, UR7, UR4, 0x18 ;  /* 0x0000000407047291 */ /* 0x001fd8000f8ec0ff */
.L_x_120:
[----:B--2---:R-:W0:Y:S01]  /*1400*/  LDS R8, [UR4] ;  /* 0x00000004ff087984 */ /* 0x004e220008000800 */
[----:B------:R-:W-:Y:S01]  /*1410*/  MOV R6, UR4 ;  /* 0x0000000400067c02 */ /* 0x000fe20008000f00 */
[----:B0-----:R-:W-:-:S05]  /*1420*/  FADD R9, R7, R8 ;  /* 0x0000000807097221 */ /* 0x001fca0000000000 */
[----:B------:R-:W0:Y:S02]  /*1430*/  ATOMS.CAST.SPIN P0, [R6], R8, R9 ;  /* 0x000000080600758d */ /* 0x000e240001800009 */
[----:B0-----:R-:W-:Y:S05]  /*1440*/  @!P0 BRA `(.L_x_120) ;  /* 0xfffffffc00ec8947 */ /* 0x001fea000383ffff */
[----:B------:R-:W-:Y:S05]  /*1450*/  BSYNC.RECONVERGENT B0 ;  /* 0x0000000000007941 */ /* 0x000fea0003800200 */
.L_x_119:
        /* <DEDUP_REMOVED lines=19> */
[C---:B------:R-:W-:Y:S01]  /*1590*/  VIADD R5, R6.reuse, 0x7 ;  /* 0x0000000706057836 */ /* 0x040fe20000000000 */
[C---:B------:R-:W-:Y:S01]  /*15a0*/  IADD3 R7, PT, PT, R6.reuse, 0x6, RZ ;  /* 0x0000000606077810 */ /* 0x040fe20007ffe0ff */
[CCC-:B------:R-:W-:Y:S01]  /*15b0*/  IMAD R19, R6.reuse, R3.reuse, R0.reuse ;  /* 0x0000000306137224 */ /* 0x1c0fe200078e0200 */
[C---:B------:R-:W-:Y:S01]  /*15c0*/  IADD3 R9, PT, PT, R6.reuse, 0x5, RZ ;  /* 0x0000000506097810 */ /* 0x040fe20007ffe0ff */
[CC--:B------:R-:W-:Y:S01]  /*15d0*/  IMAD R17, R6.reuse, R3.reuse, R3 ;  /* 0x0000000306117224 */ /* 0x0c0fe200078e0203 */
[C---:B------:R-:W-:Y:S01]  /*15e0*/  IADD3 R12, PT, PT, R6.reuse, 0x4, RZ ;  /* 0x00000004060c7810 */ /* 0x040fe20007ffe0ff */
[----:B------:R-:W-:Y:S01]  /*15f0*/  ULEA UR4, UR7, UR4, 0x18 ;  /* 0x0000000407047291 */ /* 0x000fe2000f8ec0ff */
[C---:B------:R-:W-:Y:S01]  /*1600*/  IADD3 R14, PT, PT, R6.reuse, 0x3, RZ ;  /* 0x00000003060e7810 */ /* 0x040fe20007ffe0ff */
[-CC-:B------:R-:W-:Y:S01]  /*1610*/  IMAD R5, R5, R3.reuse, R0.reuse ;  /* 0x0000000305057224 */ /* 0x180fe200078e0200 */
[----:B------:R-:W-:Y:S01]  /*1620*/  IADD3 R6, PT, PT, R6, 0x2, RZ ;  /* 0x0000000206067810 */ /* 0x000fe20007ffe0ff */
[-CC-:B------:R-:W-:Y:S01]  /*1630*/  IMAD R7, R7, R3.reuse, R0.reuse ;  /* 0x0000000307077224 */ /* 0x180fe200078e0200 */
[----:B------:R-:W-:Y:S01]  /*1640*/  UIADD3 UR4, UPT, UPT, UR4, 0x10, URZ ;  /* 0x0000001004047890 */ /* 0x000fe2000fffe0ff */
[-CC-:B------:R-:W-:Y:S01]  /*1650*/  IMAD R13, R9, R3.reuse, R0.reuse ;  /* 0x00000003090d7224 */ /* 0x180fe200078e0200 */
[----:B------:R-:W-:Y:S01]  /*1660*/  LOP3.LUT R9, R20, 0xfffffff8, RZ, 0xc0, !PT ;  /* 0xfffffff814097812 */ /* 0x000fe200078ec0ff */
[----:B------:R-:W-:-:S02]  /*1670*/  IMAD R15, R12, R3, R0 ;  /* 0x000000030c0f7224 */ /* 0x000fc400078e0200 */
[-CC-:B------:R-:W-:Y:S01]  /*1680*/  IMAD R23, R14, R3.reuse, R0.reuse ;  /* 0x000000030e177224 */ /* 0x180fe200078e0200 */
[----:B------:R-:W-:Y:S01]  /*1690*/  IADD3 R9, PT, PT, -R9, RZ, RZ ;  /* 0x000000ff09097210 */ /* 0x000fe20007ffe1ff */
[----:B------:R-:W-:Y:S01]  /*16a0*/  IMAD R25, R6, R3, R0 ;  /* 0x0000000306197224 */ /* 0x000fe200078e0200 */
[----:B------:R-:W-:Y:S01]  /*16b0*/  IADD3 R3, PT, PT, R17, R0, RZ ;  /* 0x0000000011037210 */ /* 0x000fe20007ffe0ff */
[-CC-:B------:R-:W-:Y:S01]  /*16c0*/  IMAD R18, R5, R4.reuse, R2.reuse ;  /* 0x0000000405127224 */ /* 0x180fe200078e0202 */
[----:B------:R-:W-:Y:S01]  /*16d0*/  MOV R5, UR4 ;  /* 0x0000000400057c02 */ /* 0x000fe20008000f00 */
[-CC-:B------:R-:W-:Y:S01]  /*16e0*/  IMAD R17, R7, R4.reuse, R2.reuse ;  /* 0x0000000407117224 */ /* 0x180fe200078e0202 */
[----:B------:R-:W-:Y:S01]  /*16f0*/  MOV R7, R21 ;  /* 0x0000001500077202 */ /* 0x000fe20000000f00 */
[-CC-:B------:R-:W-:Y:S02]  /*1700*/  IMAD R16, R13, R4.reuse, R2.reuse ;  /* 0x000000040d107224 */ /* 0x180fe400078e0202 */
[----:B------:R-:W-:-:S02]  /*1710*/  IMAD R19, R19, R4, R2 ;  /* 0x0000000413137224 */ /* 0x000fc400078e0202 */
[-CC-:B------:R-:W-:Y:S02]  /*1720*/  IMAD R15, R15, R4.reuse, R2.reuse ;  /* 0x000000040f0f7224 */ /* 0x180fe400078e0202 */
[-CC-:B------:R-:W-:Y:S02]  /*1730*/  IMAD R14, R23, R4.reuse, R2.reuse ;  /* 0x00000004170e7224 */ /* 0x180fe400078e0202 */
[-CC-:B------:R-:W-:Y:S02]  /*1740*/  IMAD R13, R3, R4.reuse, R2.reuse ;  /* 0x00000004030d7224 */ /* 0x180fe400078e0202 */
[----:B------:R-:W-:Y:S02]  /*1750*/  IMAD R12, R25, R4, R2 ;  /* 0x00000004190c7224 */ /* 0x000fe400078e0202 */
[----:B------:R-:W-:-:S07]  /*1760*/  IMAD.MOV.U32 R6, RZ, RZ, RZ ;  /* 0x000000ffff067224 */ /* 0x000fce00078e00ff */
.L_x_133:
        /* <DEDUP_REMOVED lines=11> */
[----:B01-3--:R-:W-:Y:S05]  /*1820*/  CALL.REL.NOINC `($__internal_3_$__cuda_sm3x_div_rn_noftz_f32_slowpath) ;  /* 0x0000001400f47944 */ /* 0x00bfea0003c00000 */
[----:B------:R-:W-:-:S07]  /*1830*/  MOV R25, R3 ;  /* 0x0000000300197202 */ /* 0x000fce0000000f00 */
.L_x_125:
[----:B---3--:R-:W-:Y:S01]  /*1840*/  IMAD.WIDE.U32 R22, R19, 0x4, R10 ;  /* 0x0000000413167825 */ /* 0x008fe200078e000a */
[----:B------:R-:W2:Y:S05]  /*1850*/  LDS R29, [R5+-0xc] ;  /* 0xfffff400051d7984 */ /* 0x000eaa0000000800 */
[----:B------:R-:W3:Y:S01]  /*1860*/  LDG.E.CONSTANT R23, desc[UR8][R22.64] ;  /* 0x0000000816177981 */ /* 0x000ee2000c1e9900 */
[----:B------:R-:W4:Y:S02]  /*1870*/  MUFU.RCP R3, R8 ;  /* 0x0000000800037308 */ /* 0x000f240000001000 */
[----:B----4-:R-:W-:-:S04]  /*1880*/  FFMA R4, -R8, R3, 1 ;  /* 0x3f80000008047423 */ /* 0x010fc80000000103 */
[----:B------:R-:W-:Y:S02]  /*1890*/  FFMA R3, R3, R4, R3 ;  /* 0x0000000403037223 */ /* 0x000fe40000000003 */
[----:B--2---:R-:W2:Y:S02]  /*18a0*/  FCHK P0, R29, R8 ;  /* 0x000000081d007302 */ /* 0x004ea40000000000 */
[----:B------:R-:W-:-:S04]  /*18b0*/  FFMA R4, R3, R29, RZ ;  /* 0x0000001d03047223 */ /* 0x000fc800000000ff */
[----:B------:R-:W-:Y:S01]  /*18c0*/  FFMA R27, -R8, R4, R29 ;  /* 0x00000004081b7223 */ /* 0x000fe2000000011d */
[----:B---3--:R-:W-:-:S03]  /*18d0*/  FFMA R6, R23, R25, R6 ;  /* 0x0000001917067223 */ /* 0x008fc60000000006 */
[----:B------:R-:W-:Y:S01]  /*18e0*/  FFMA R25, R3, R27, R4 ;  /* 0x0000001b03197223 */ /* 0x000fe20000000004 */
[----:B--2---:R-:W-:Y:S06]  /*18f0*/  @!P0 BRA `(.L_x_126) ;  /* 0x0000000000148947 */ /* 0x004fec0003800000 */
[----:B------:R-:W-:Y:S01]  /*1900*/  MOV R3, R29 ;  /* 0x0000001d00037202 */ /* 0x000fe20000000f00 */
[----:B------:R-:W-:Y:S01]  /*1910*/  IMAD.MOV.U32 R4, RZ, RZ, R8 ;  /* 0x000000ffff047224 */ /* 0x000fe200078e0008 */
[----:B------:R-:W-:-:S07]  /*1920*/  MOV R26, 0x1940 ;  /* 0x00001940001a7802 */ /* 0x000fce0000000f00 */
[----:B01----:R-:W-:Y:S05]  /*1930*/  CALL.REL.NOINC `($__internal_3_$__cuda_sm3x_div_rn_noftz_f32_slowpath) ;  /* 0x0000001400b07944 */ /* 0x003fea0003c00000 */
[----:B------:R-:W-:-:S07]  /*1940*/  MOV R25, R3 ;  /* 0x0000000300197202 */ /* 0x000fce0000000f00 */
.L_x_126:
[----:B------:R-:W-:Y:S01]  /*1950*/  IMAD.WIDE.U32 R22, R13, 0x4, R10 ;  /* 0x000000040d167825 */ /* 0x000fe200078e000a */
        /* <DEDUP_REMOVED lines=11> */
[----:B------:R-:W-:Y:S02]  /*1a10*/  MOV R3, R29 ;  /* 0x0000001d00037202 */ /* 0x000fe40000000f00 */
[----:B------:R-:W-:Y:S02]  /*1a20*/  MOV R4, R8 ;  /* 0x0000000800047202 */ /* 0x000fe40000000f00 */
[----:B------:R-:W-:-:S07]  /*1a30*/  MOV R26, 0x1a50 ;  /* 0x00001a50001a7802 */ /* 0x000fce0000000f00 */
[----:B01----:R-:W-:Y:S05]  /*1a40*/  CALL.REL.NOINC `($__internal_3_$__cuda_sm3x_div_rn_noftz_f32_slowpath) ;  /* 0x00000014006c7944 */ /* 0x003fea0003c00000 */
[----:B------:R-:W-:-:S07]  /*1a50*/  MOV R25, R3 ;  /* 0x0000000300197202 */ /* 0x000fce0000000f00 */
.L_x_127:
        /* <DEDUP_REMOVED lines=16> */
[----:B------:R-:W-:-:S07]  /*1b60*/  IMAD.MOV.U32 R25, RZ, RZ, R3 ;  /* 0x000000ffff197224 */ /* 0x000fce00078e0003 */
.L_x_128:
[----:B------:R-:W-:Y:S01]  /*1b70*/  IMAD.WIDE.U32 R22, R14, 0x4, R10 ;  /* 0x000000040e167825 */ /* 0x000fe200078e000a */
[----:B------:R-:W2:Y:S05]  /*1b80*/  LDS R29, [R5] ;  /* 0x00000000051d7984 */ /* 0x000eaa0000000800 */
        /* <DEDUP_REMOVED lines=15> */
.L_x_129:
[----:B------:R-:W-:Y:S01]  /*1c80*/  IMAD.WIDE.U32 R22, R15, 0x4, R10 ;  /* 0x000000040f167825 */ /* 0x000fe200078e000a */
[----:B------:R-:W2:Y:S05]  /*1c90*/  LDS R29, [R5+0x4] ;  /* 0x00000400051d7984 */ /* 0x000eaa0000000800 */
        /* <DEDUP_REMOVED lines=15> */
.L_x_130:
        /* <DEDUP_REMOVED lines=12> */
[----:B------:R-:W-:Y:S01]  /*1e50*/  IMAD.MOV.U32 R3, RZ, RZ, R29 ;  /* 0x000000ffff037224 */ /* 0x000fe200078e001d */
[----:B------:R-:W-:Y:S02]  /*1e60*/  MOV R4, R8 ;  /* 0x0000000800047202 */ /* 0x000fe40000000f00 */
[----:B------:R-:W-:-:S07]  /*1e70*/  MOV R26, 0x1e90 ;  /* 0x00001e90001a7802 */ /* 0x000fce0000000f00 */
[----:B01----:R-:W-:Y:S05]  /*1e80*/  CALL.REL.NOINC `($__internal_3_$__cuda_sm3x_div_rn_noftz_f32_slowpath) ;  /* 0x00000010005c7944 */ /* 0x003fea0003c00000 */
[----:B------:R-:W-:-:S07]  /*1e90*/  MOV R25, R3 ;  /* 0x0000000300197202 */ /* 0x000fce0000000f00 */
.L_x_131:
        /* <DEDUP_REMOVED lines=8> */
[----:B------:R-:W-:-:S04]  /*1f20*/  FFMA R27, -R8, R4, R29 ;  /* 0x00000004081b7223 */ /* 0x000fc8000000011d */
[----:B------:R-:W-:Y:S01]  /*1f30*/  FFMA R27, R3, R27, R4 ;  /* 0x0000001b031b7223 */ /* 0x000fe20000000004 */
[----:B---3--:R-:W-:Y:S01]  /*1f40*/  FFMA R6, R23, R25, R6 ;  /* 0x0000001917067223 */ /* 0x008fe20000000006 */
[----:B--2---:R-:W-:Y:S06]  /*1f50*/  @!P0 BRA `(.L_x_132) ;  /* 0x0000000000148947 */ /* 0x004fec0003800000 */
[----:B------:R-:W-:Y:S02]  /*1f60*/  MOV R3, R29 ;  /* 0x0000001d00037202 */ /* 0x000fe40000000f00 */
[----:B------:R-:W-:Y:S02]  /*1f70*/  MOV R4, R8 ;  /* 0x0000000800047202 */ /* 0x000fe40000000f00 */
[----:B------:R-:W-:-:S07]  /*1f80*/  MOV R26, 0x1fa0 ;  /* 0x00001fa0001a7802 */ /* 0x000fce0000000f00 */
[----:B01----:R-:W-:Y:S05]  /*1f90*/  CALL.REL.NOINC `($__internal_3_$__cuda_sm3x_div_rn_noftz_f32_slowpath) ;  /* 0x0000001000187944 */ /* 0x003fea0003c00000 */
[----:B------:R-:W-:-:S07]  /*1fa0*/  MOV R27, R3 ;  /* 0x00000003001b7202 */ /* 0x000fce0000000f00 */
.L_x_132:
[----:B------:R-:W-:-:S06]  /*1fb0*/  IMAD.WIDE.U32 R22, R18, 0x4, R10 ;  /* 0x0000000412167825 */ /* 0x000fcc00078e000a */
[----:B------:R-:W2:Y:S01]  /*1fc0*/  LDG.E.CONSTANT R23, desc[UR8][R22.64] ;  /* 0x0000000816177981 */ /* 0x000ea2000c1e9900 */
[----:B------:R-:W-:Y:S01]  /*1fd0*/  IADD3 R9, PT, PT, R9, 0x8, RZ ;  /* 0x0000000809097810 */ /* 0x000fe20007ffe0ff */
[----:B-1----:R-:W-:Y:S01]  /*1fe0*/  IMAD.U32 R4, RZ, RZ, UR13 ;  /* 0x0000000dff047e24 */ /* 0x002fe2000f8e00ff */
[----:B0-----:R-:W-:Y:S02]  /*1ff0*/  MOV R3, UR12 ;  /* 0x0000000c00037c02 */ /* 0x001fe40008000f00 */
[----:B------:R-:W-:Y:S02]  /*2000*/  ISETP.NE.AND P0, PT, R9, RZ, PT ;  /* 0x000000ff0900720c */ /* 0x000fe40003f05270 */
[----:B------:R-:W-:Y:S01]  /*2010*/  IADD3 R7, PT, PT, R7, 0x8, RZ ;  /* 0x0000000807077810 */ /* 0x000fe20007ffe0ff */
[----:B------:R-:W-:Y:S01]  /*2020*/  IMAD R24, R3, R4, RZ ;  /* 0x0000000403187224 */ /* 0x000fe200078e02ff */
[----:B------:R-:W-:-:S03]  /*2030*/  IADD3 R5, PT, PT, R5, 0x20, RZ ;  /* 0x0000002005057810 */ /* 0x000fc60007ffe0ff */
[C---:B------:R-:W-:Y:S01]  /*2040*/  IMAD R14, R24.reuse, 0x8, R14 ;  /* 0x00000008180e7824 */ /* 0x040fe200078e020e */
[C---:B------:R-:W-:Y:S02]  /*2050*/  LEA R19, R24.reuse, R19, 0x3 ;  /* 0x0000001318137211 */ /* 0x040fe400078e18ff */
[C---:B------:R-:W-:Y:S02]  /*2060*/  LEA R18, R24.reuse, R18, 0x3 ;  /* 0x0000001218127211 */ /* 0x040fe400078e18ff */
[C---:B------:R-:W-:Y:S02]  /*2070*/  LEA R17, R24.reuse, R17, 0x3 ;  /* 0x0000001118117211 */ /* 0x040fe400078e18ff */
[C---:B------:R-:W-:Y:S02]  /*2080*/  LEA R16, R24.reuse, R16, 0x3 ;  /* 0x0000001018107211 */ /* 0x040fe400078e18ff */
[C---:B------:R-:W-:Y:S02]  /*2090*/  LEA R15, R24.reuse, R15, 0x3 ;  /* 0x0000000f180f7211 */ /* 0x040fe400078e18ff */
[----:B------:R-:W-:-:S02]  /*20a0*/  LEA R13, R24, R13, 0x3 ;  /* 0x0000000d180d7211 */ /* 0x000fc400078e18ff */
[----:B------:R-:W-:Y:S01]  /*20b0*/  LEA R12, R24, R12, 0x3 ;  /* 0x0000000c180c7211 */ /* 0x000fe200078e18ff */
[----:B--2---:R-:W-:Y:S01]  /*20c0*/  FFMA R6, R23, R27, R6 ;  /* 0x0000001b17067223 */ /* 0x004fe20000000006 */
[----:B------:R-:W-:Y:S06]  /*20d0*/  @P0 BRA `(.L_x_133) ;  /* 0xfffffff400a40947 */ /* 0x000fec000383ffff */
.L_x_124:
        /* <DEDUP_REMOVED lines=20> */
[----:B------:R-:W-:Y:S01]  /*2220*/  MOV R3, R13 ;  /* 0x0000000d00037202 */ /* 0x000fe20000000f00 */
[----:B------:R-:W-:Y:S01]  /*2230*/  IMAD.MOV.U32 R4, RZ, RZ, R8 ;  /* 0x000000ffff047224 */ /* 0x000fe200078e0008 */
[----:B------:R-:W-:-:S07]  /*2240*/  MOV R26, 0x2260 ;  /* 0x00002260001a7802 */ /* 0x000fce0000000f00 */
[----:B01----:R-:W-:Y:S05]  /*2250*/  CALL.REL.NOINC `($__internal_3_$__cuda_sm3x_div_rn_noftz_f32_slowpath) ;  /* 0x0000000c00687944 */ /* 0x003fea0003c00000 */
[----:B------:R-:W-:-:S07]  /*2260*/  MOV R11, R3 ;  /* 0x00000003000b7202 */ /* 0x000fce0000000f00 */
.L_x_135:
        /* <DEDUP_REMOVED lines=8> */
[----:B------:R-:W2:Y:S01]  /*22f0*/  LDG.E.CONSTANT R13, desc[UR8][R12.64] ;  /* 0x000000080c0d7981 */ /* 0x000ea2000c1e9900 */
[----:B------:R-:W3:Y:S08]  /*2300*/  MUFU.RCP R3, R8 ;  /* 0x0000000800037308 */ /* 0x000ef00000001000 */
[----:B----4-:R-:W4:Y:S01]  /*2310*/  FCHK P0, R17, R8 ;  /* 0x0000000811007302 */ /* 0x010f220000000000 */
[----:B---3--:R-:W-:-:S04]  /*2320*/  FFMA R4, -R8, R3, 1 ;  /* 0x3f80000008047423 */ /* 0x008fc80000000103 */
[----:B------:R-:W-:-:S04]  /*2330*/  FFMA R3, R3, R4, R3 ;  /* 0x0000000403037223 */ /* 0x000fc80000000003 */
[----:B------:R-:W-:-:S04]  /*2340*/  FFMA R4, R3, R17, RZ ;  /* 0x0000001103047223 */ /* 0x000fc800000000ff */
[----:B------:R-:W-:-:S04]  /*2350*/  FFMA R15, -R8, R4, R17 ;  /* 0x00000004080f7223 */ /* 0x000fc80000000111 */
[----:B------:R-:W-:Y:S01]  /*2360*/  FFMA R15, R3, R15, R4 ;  /* 0x0000000f030f7223 */ /* 0x000fe20000000004 */
[----:B--2---:R-:W-:Y:S01]  /*2370*/  FFMA R6, R13, R11, R6 ;  /* 0x0000000b0d067223 */ /* 0x004fe20000000006 */
[----:B----4-:R-:W-:Y:S06]  /*2380*/  @!P0 BRA `(.L_x_136) ;  /* 0x0000000000148947 */ /* 0x010fec0003800000 */
[----:B------:R-:W-:Y:S02]  /*2390*/  MOV R3, R17 ;  /* 0x0000001100037202 */ /* 0x000fe40000000f00 */
[----:B------:R-:W-:Y:S02]  /*23a0*/  MOV R4, R8 ;  /* 0x0000000800047202 */ /* 0x000fe40000000f00 */
[----:B------:R-:W-:-:S07]  /*23b0*/  MOV R26, 0x23d0 ;  /* 0x000023d0001a7802 */ /* 0x000fce0000000f00 */
[----:B01----:R-:W-:Y:S05]  /*23c0*/  CALL.REL.NOINC `($__internal_3_$__cuda_sm3x_div_rn_noftz_f32_slowpath) ;  /* 0x0000000c000c7944 */ /* 0x003fea0003c00000 */
[----:B------:R-:W-:-:S07]  /*23d0*/  MOV R15, R3 ;  /* 0x00000003000f7202 */ /* 0x000fce0000000f00 */
.L_x_136:
[----:B------:R-:W2:Y:S01]  /*23e0*/  LDCU UR4, c[0x0][0x3ac] ;  /* 0x00007580ff0477ac */ /* 0x000ea20008000800 */
[----:B------:R-:W3:Y:S01]  /*23f0*/  LDC.64 R12, c[0x0][0x390] ;  /* 0x0000e400ff0c7b82 */ /* 0x000ee20000000a00 */
[----:B------:R-:W4:Y:S01]  /*2400*/  LDS R17, [R10+0x8] ;  /* 0x000008000a117984 */ /* 0x000f220000000800 */
[----:B------:R-:W5:Y:S01]  /*2410*/  LDCU UR5, c[0x0][0x3b0] ;  /* 0x00007600ff0577ac */ /* 0x000f620008000800 */
[----:B--2---:R-:W-:-:S05]  /*2420*/  IADD3 R9, PT, PT, R9, UR4, RZ ;  /* 0x0000000409097c10 */ /* 0x004fca000fffe0ff */
[----:B-----5:R-:W-:-:S04]  /*2430*/  IMAD R3, R9, UR5, R2 ;  /* 0x0000000509037c24 */ /* 0x020fc8000f8e0202 */
[----:B---3--:R-:W-:-:S06]  /*2440*/  IMAD.WIDE.U32 R12, R3, 0x4, R12 ;  /* 0x00000004030c7825 */ /* 0x008fcc00078e000c */
        /* <DEDUP_REMOVED lines=10> */
[----:B------:R-:W-:Y:S01]  /*24f0*/  MOV R3, R17 ;  /* 0x0000001100037202 */ /* 0x000fe20000000f00 */
[----:B------:R-:W-:Y:S01]  /*2500*/  IMAD.MOV.U32 R4, RZ, RZ, R8 ;  /* 0x000000ffff047224 */ /* 0x000fe200078e0008 */
[----:B------:R-:W-:-:S07]  /*2510*/  MOV R26, 0x2530 ;  /* 0x00002530001a7802 */ /* 0x000fce0000000f00 */
[----:B01----:R-:W-:Y:S05]  /*2520*/  CALL.REL.NOINC `($__internal_3_$__cuda_sm3x_div_rn_noftz_f32_slowpath) ;  /* 0x0000000800b47944 */ /* 0x003fea0003c00000 */
[----:B------:R-:W-:-:S07]  /*2530*/  MOV R11, R3 ;  /* 0x00000003000b7202 */ /* 0x000fce0000000f00 */
.L_x_137:
        /* <DEDUP_REMOVED lines=22> */
.L_x_138:
[----:B------:R-:W2:Y:S01]  /*26a0*/  LDCU UR4, c[0x0][0x3ac] ;  /* 0x00007580ff0477ac */ /* 0x000ea20008000800 */
[----:B------:R-:W3:Y:S01]  /*26b0*/  LDC.64 R10, c[0x0][0x390] ;  /* 0x0000e400ff0a7b82 */ /* 0x000ee20000000a00 */
[----:B------:R-:W4:Y:S01]  /*26c0*/  LDCU UR5, c[0x0][0x3b0] ;  /* 0x00007600ff0577ac */ /* 0x000f220008000800 */
[----:B--2---:R-:W-:-:S04]  /*26d0*/  MOV R3, UR4 ;  /* 0x0000000400037c02 */ /* 0x004fc80008000f00 */
[----:B------:R-:W-:Y:S01]  /*26e0*/  IADD3 R9, PT, PT, R9, R3, RZ ;  /* 0x0000000309097210 */ /* 0x000fe20007ffe0ff */
[----:B----4-:R-:W-:-:S04]  /*26f0*/  IMAD.U32 R4, RZ, RZ, UR5 ;  /* 0x00000005ff047e24 */ /* 0x010fc8000f8e00ff */
[----:B------:R-:W-:-:S04]  /*2700*/  IMAD R9, R9, R4, R2 ;  /* 0x0000000409097224 */ /* 0x000fc800078e0202 */
[----:B---3--:R-:W-:-:S06]  /*2710*/  IMAD.WIDE.U32 R10, R9, 0x4, R10 ;  /* 0x00000004090a7825 */ /* 0x008fcc00078e000a */
[----:B------:R-:W2:Y:S01]  /*2720*/  LDG.E.CONSTANT R11, desc[UR8][R10.64] ;  /* 0x000000080a0b7981 */ /* 0x000ea2000c1e9900 */
[----:B------:R-:W-:Y:S01]  /*2730*/  IADD3 R7, PT, PT, R7, 0x4, RZ ;  /* 0x0000000407077810 */ /* 0x000fe20007ffe0ff */
[----:B--2---:R-:W-:-:S07]  /*2740*/  FFMA R6, R11, R15, R6 ;  /* 0x0000000f0b067223 */ /* 0x004fce0000000006 */
.L_x_134:
        /* <DEDUP_REMOVED lines=22> */
[----:B01----:R-:W-:Y:S05]  /*28b0*/  CALL.REL.NOINC `($__internal_3_$__cuda_sm3x_div_rn_noftz_f32_slowpath) ;  /* 0x0000000400d07944 */ /* 0x003fea0003c00000 */
[----:B------:R-:W-:-:S07]  /*28c0*/  MOV R13, R3 ;  /* 0x00000003000d7202 */ /* 0x000fce0000000f00 */
.L_x_140:
        /* <DEDUP_REMOVED lines=18> */
[----:B------:R-:W-:Y:S01]  /*29f0*/  IMAD.MOV.U32 R3, RZ, RZ, R9 ;  /* 0x000000ffff037224 */ /* 0x000fe200078e0009 */
[----:B------:R-:W-:Y:S02]  /*2a00*/  MOV R4, R8 ;  /* 0x0000000800047202 */ /* 0x000fe40000000f00 */
[----:B------:R-:W-:-:S07]  /*2a10*/  MOV R26, 0x2a30 ;  /* 0x00002a30001a7802 */ /* 0x000fce0000000f00 */
[----:B01----:R-:W-:Y:S05]  /*2a20*/  CALL.REL.NOINC `($__internal_3_$__cuda_sm3x_div_rn_noftz_f32_slowpath) ;  /* 0x0000000400747944 */ /* 0x003fea0003c00000 */
[----:B------:R-:W-:-:S07]  /*2a30*/  MOV R15, R3 ;  /* 0x00000003000f7202 */ /* 0x000fce0000000f00 */
.L_x_141:
        /* <DEDUP_REMOVED lines=8> */
[----:B------:R-:W2:Y:S01]  /*2ac0*/  LDG.E.CONSTANT R11, desc[UR8][R10.64] ;  /* 0x000000080a0b7981 */ /* 0x000ea2000c1e9900 */
[----:B------:R-:W-:Y:S01]  /*2ad0*/  IADD3 R7, PT, PT, R7, 0x2, RZ ;  /* 0x0000000207077810 */ /* 0x000fe20007ffe0ff */
[----:B--2---:R-:W-:-:S07]  /*2ae0*/  FFMA R6, R11, R15, R6 ;  /* 0x0000000f0b067223 */ /* 0x004fce0000000006 */
.L_x_139:
[----:B------:R-:W-:-:S04]  /*2af0*/  LOP3.LUT R20, R20, 0x1, RZ, 0xc0, !PT ;  /* 0x0000000114147812 */ /* 0x000fc800078ec0ff */
[----:B------:R-:W-:-:S13]  /*2b00*/  ISETP.NE.U32.AND P0, PT, R20, 0x1, PT ;  /* 0x000000011400780c */ /* 0x000fda0003f05070 */
[----:B------:R-:W-:Y:S05]  /*2b10*/  @P0 BRA `(.L_x_123) ;  /* 0x0000000000780947 */ /* 0x000fea0003800000 */
[----:B------:R-:W3:Y:S01]  /*2b20*/  S2R R5, SR_CgaCtaId ;  /* 0x0000000000057919 */ /* 0x000ee20000008800 */
[----:B------:R-:W-:-:S05]  /*2b30*/  MOV R3, 0x400 ;  /* 0x0000040000037802 */ /* 0x000fca0000000f00 */
[----:B------:R-:W-:Y:S01]  /*2b40*/  VIADD R4, R3, 0x200 ;  /* 0x0000020003047836 */ /* 0x000fe20000000000 */
[----:B------:R-:W-:-:S04]  /*2b50*/  IADD3 R3, PT, PT, -R21, R7, RZ ;  /* 0x0000000715037210 */ /* 0x000fc80007ffe1ff */
        /* <DEDUP_REMOVED lines=16> */
.L_x_142:
        /* <DEDUP_REMOVED lines=8> */
[----:B------:R-:W2:Y:S02]  /*2ce0*/  LDG.E.CONSTANT R9, desc[UR8][R8.64] ;  /* 0x0000000808097981 */ /* 0x000ea4000c1e9900 */
[----:B--2---:R-:W-:-:S07]  /*2cf0*/  FFMA R6, R9, R11, R6 ;  /* 0x0000000b09067223 */ /* 0x004fce0000000006 */
.L_x_123:
[----:B------:R-:W3:Y:S01]  /*2d00*/  LDCU UR4, c[0x0][0x3bc] ;  /* 0x00007780ff0477ac */ /* 0x000ee20008000800 */
[----:B--2---:R-:W2:Y:S01]  /*2d10*/  LDC.64 R8, c[0x0][0x398] ;  /* 0x0000e600ff087b82 */ /* 0x004ea20000000a00 */
[----:B---3--:R-:W-:-:S06]  /*2d20*/  UIMAD UR4, UR10, UR4, UR11 ;  /* 0x000000040a0472a4 */ /* 0x008fcc000f8e020b */
[----:B------:R-:W-:-:S04]  /*2d30*/  IMAD R5, R3, UR4, R0 ;  /* 0x0000000403057c24 */ /* 0x000fc8000f8e0200 */
[----:B------:R-:W-:-:S04]  /*2d40*/  IMAD R5, R5, R4, R2 ;  /* 0x0000000405057224 */ /* 0x000fc800078e0202 */
[----:B--2---:R-:W-:-:S05]  /*2d50*/  IMAD.WIDE.U32 R4, R5, 0x4, R8 ;  /* 0x0000000405047825 */ /* 0x004fca00078e0008 */
[----:B------:R2:W-:Y:S02]  /*2d60*/  STG.E desc[UR8][R4.64], R6 ;  /* 0x0000000604007986 */ /* 0x0005e4000c101908 */
.L_x_122:
[----:B01----:R-:W-:Y:S05]  /*2d70*/  BSYNC.RECONVERGENT B0 ;  /* 0x0000000000007941 */ /* 0x003fea0003800200 */
.L_x_121:
        /* <DEDUP_REMOVED lines=10> */
[----:B------:R-:W-:-:S04]  /*2e20*/  @!P0 FMUL R5, R5, 8388608 ;  /* 0x4b00000005058820 */ /* 0x000fc80000400000 */
[----:B------:R-:W-:-:S05]  /*2e30*/  VIADD R2, R5, 0xc0d55555 ;  /* 0xc0d5555505027836 */ /* 0x000fca0000000000 */
        /* <DEDUP_REMOVED lines=28> */
        .weak           $__internal_3_$__cuda_sm3x_div_rn_noftz_f32_slowpath
        .type           $__internal_3_$__cuda_sm3x_div_rn_noftz_f32_slowpath,@function
        .size           $__internal_3_$__cuda_sm3x_div_rn_noftz_f32_slowpath,(.L_x_158 - $__internal_3_$__cuda_sm3x_div_rn_noftz_f32_slowpath)
$__internal_3_$__cuda_sm3x_div_rn_noftz_f32_slowpath:
        /* <DEDUP_REMOVED lines=34> */
.L_x_144:
        /* <DEDUP_REMOVED lines=51> */
.L_x_151:
[----:B------:R-:W-:-:S04]  /*3550*/  LOP3.LUT R23, R23, 0x80000000, RZ, 0xc0, !PT ;  /* 0x8000000017177812 */ /* 0x000fc800078ec0ff */
[----:B------:R-:W-:Y:S01]  /*3560*/  LOP3.LUT R23, R23, 0x7f800000, RZ, 0xfc, !PT ;  /* 0x7f80000017177812 */ /* 0x000fe200078efcff */
[----:B------:R-:W-:Y:S06]  /*3570*/  BRA `(.L_x_152) ;  /* 0x0000000000047947 */ /* 0x000fec0003800000 */
.L_x_150:
[----:B------:R-:W-:-:S07]  /*3580*/  LEA R23, R27, R23, 0x17 ;  /* 0x000000171b177211 */ /* 0x000fce00078eb8ff */
.L_x_152:
[----:B------:R-:W-:Y:S05]  /*3590*/  BSYNC.RECONVERGENT B2 ;  /* 0x0000000000027941 */ /* 0x000fea0003800200 */
.L_x_149:
[----:B------:R-:W-:Y:S01]  /*35a0*/  MOV R3, R23 ;  /* 0x0000001700037202 */ /* 0x000fe20000000f00 */
[----:B------:R-:W-:Y:S06]  /*35b0*/  BRA `(.L_x_153) ;  /* 0x0000000000207947 */ /* 0x000fec0003800000 */
.L_x_148:
[----:B------:R-:W-:-:S04]  /*35c0*/  LOP3.LUT R3, R4, 0x80000000, R3, 0x48, !PT ;  /* 0x8000000004037812 */ /* 0x000fc800078e4803 */
[----:B------:R-:W-:Y:S01]  /*35d0*/  LOP3.LUT R3, R3, 0x7f800000, RZ, 0xfc, !PT ;  /* 0x7f80000003037812 */ /* 0x000fe200078efcff */
[----:B------:R-:W-:Y:S06]  /*35e0*/  BRA `(.L_x_153) ;  /* 0x0000000000147947 */ /* 0x000fec0003800000 */
.L_x_147:
[----:B------:R-:W-:Y:S01]  /*35f0*/  LOP3.LUT R3, R4, 0x80000000, R3, 0x48, !PT ;  /* 0x8000000004037812 */ /* 0x000fe200078e4803 */
[----:B------:R-:W-:Y:S06]  /*3600*/  BRA `(.L_x_153) ;  /* 0x00000000000c7947 */ /* 0x000fec0003800000 */
.L_x_146:
[----:B------:R-:W0:Y:S01]  /*3610*/  MUFU.RSQ R3, -QNAN ;  /* 0xffc0000000037908 */ /* 0x000e220000001400 */
[----:B------:R-:W-:Y:S05]  /*3620*/  BRA `(.L_x_153) ;  /* 0x0000000000047947 */ /* 0x000fea0003800000 */
.L_x_145:
[----:B------:R-:W-:-:S07]  /*3630*/  FADD.FTZ R3, R3, R4 ;  /* 0x0000000403037221 */ /* 0x000fce0000010000 */
.L_x_153:
[----:B------:R-:W-:Y:S05]  /*3640*/  BSYNC.RECONVERGENT B1 ;  /* 0x0000000000017941 */ /* 0x000fea0003800200 */
.L_x_143:
[----:B------:R-:W-:-:S04]  /*3650*/  HFMA2 R27, -RZ, RZ, 0, 0 ;  /* 0x00000000ff1b7431 */ /* 0x000fc800000001ff */
[----:B0-----:R-:W-:Y:S05]  /*3660*/  RET.REL.NODEC R26 `(chunked_attention_f32) ;  /* 0xffffffc81a647950 */ /* 0x001fea0003c3ffff */
.L_x_154:
        /* <DEDUP_REMOVED lines=9> */
.L_x_158:


//--------------------- .nv.shared.reserved.0     --------------------------
	.section	.nv.shared.reserved.0,"aw",@nobits
	.weak		__nv_reservedSMEM_offset_0_alias
	.size		__nv_reservedSMEM_offset_0_alias, 0, 64
	.other		__nv_reservedSMEM_offset_0_alias,@"STO_CUDA_RESERVED_SHARED STV_DEFAULT"
__nv_reservedSMEM_offset_0_alias:
	.zero		0
	.zero		64


//--------------------- .nv.shared.pod_attention_split --------------------------
	.section	.nv.shared.pod_attention_split,"aw",@nobits
	.sectionflags	@""
	.align	4
.nv.shared.pod_attention_split:
	.zero		1032


//--------------------- .nv.shared.merge_chunks_f16 --------------------------
	.section	.nv.shared.merge_chunks_f16,"aw",@nobits
	.sectionflags	@""
	.align	4
.nv.shared.merge_chunks_f16:
	.zero		1160


//--------------------- .nv.shared.merge_chunks_f32 --------------------------
	.section	.nv.shared.merge_chunks_f32,"aw",@nobits
	.sectionflags	@""
	.align	4
.nv.shared.merge_chunks_f32:
	.zero		1160


//--------------------- .nv.shared.chunked_attention_f16 --------------------------
	.section	.nv.shared.chunked_attention_f16,"aw",@nobits
	.sectionflags	@""
	.align	4
.nv.shared.chunked_attention_f16:
	.zero		2568


//--------------------- .nv.shared.chunked_attention_f32 --------------------------
	.section	.nv.shared.chunked_attention_f32,"aw",@nobits
	.sectionflags	@""
	.align	4
.nv.shared.chunked_attention_f32:
	.zero		2568


//--------------------- .nv.constant0.schedule_batches --------------------------
	.section	.nv.constant0.schedule_batches,"a",@progbits
	.sectionflags	@""
	.align	4
.nv.constant0.schedule_batches:
	.zero		944


//--------------------- .nv.constant0.pod_attention_split --------------------------
	.section	.nv.constant0.pod_attention_split,"a",@progbits
	.sectionflags	@""
	.align	4
.nv.constant0.pod_attention_split:
	.zero		964


//--------------------- .nv.constant0.merge_chunks_f16 --------------------------
	.section	.nv.constant0.merge_chunks_f16,"a",@progbits
	.sectionflags	@""
	.align	4
.nv.constant0.merge_chunks_f16:
	.zero		936


//--------------------- .nv.constant0.merge_chunks_f32 --------------------------
	.section	.nv.constant0.merge_chunks_f32,"a",@progbits
	.sectionflags	@""
	.align	4
.nv.constant0.merge_chunks_f32:
	.zero		936


//--------------------- .nv.constant0.chunked_attention_f16 --------------------------
	.section	.nv.constant0.chunked_attention_f16,"a",@progbits
	.sectionflags	@""
	.align	4
.nv.constant0.chunked_attention_f16:
	.zero		968


//--------------------- .nv.constant0.chunked_attention_f32 --------------------------
	.section	.nv.constant0.chunked_attention_f32,"a",@progbits
	.sectionflags	@""
	.align	4
.nv.constant0.chunked_attention_f32:
	.zero		968


//--------------------- SYMBOLS --------------------------

	.type		.nv.reservedSmem.offset0,@object
	.size		.nv.reservedSmem.offset0,0x4
	.type		.nv.reservedSmem.cap,@object
	.size		.nv.reservedSmem.cap,0x4
